//
// Generated by NVIDIA NVVM Compiler
//
// Compiler Build ID: CL-36424714
// Cuda compilation tools, release 13.0, V13.0.88
// Based on NVVM 20.0.0
//

.version 9.0
.target sm_100
.address_size 64

	// .globl	_Z15insertionKernelP16bloom_filter_gpuPhPcS1_i
.extern .shared .align 16 .b8 sharedStr[];

.visible .entry _Z15insertionKernelP16bloom_filter_gpuPhPcS1_i(
	.param .u64 .ptr .align 1 _Z15insertionKernelP16bloom_filter_gpuPhPcS1_i_param_0,
	.param .u64 .ptr .align 1 _Z15insertionKernelP16bloom_filter_gpuPhPcS1_i_param_1,
	.param .u64 .ptr .align 1 _Z15insertionKernelP16bloom_filter_gpuPhPcS1_i_param_2,
	.param .u64 .ptr .align 1 _Z15insertionKernelP16bloom_filter_gpuPhPcS1_i_param_3,
	.param .u32 _Z15insertionKernelP16bloom_filter_gpuPhPcS1_i_param_4
)
{
	.reg .pred 	%p<13>;
	.reg .b16 	%rs<91>;
	.reg .b32 	%r<208>;
	.reg .b64 	%rd<299>;

	ld.param.u64 	%rd39, [_Z15insertionKernelP16bloom_filter_gpuPhPcS1_i_param_0];
	ld.param.u64 	%rd37, [_Z15insertionKernelP16bloom_filter_gpuPhPcS1_i_param_2];
	ld.param.u64 	%rd38, [_Z15insertionKernelP16bloom_filter_gpuPhPcS1_i_param_3];
	ld.param.u32 	%r6, [_Z15insertionKernelP16bloom_filter_gpuPhPcS1_i_param_4];
	cvta.to.global.u64 	%rd1, %rd39;
	mov.u32 	%r7, %ntid.x;
	mov.u32 	%r8, %ctaid.x;
	mov.u32 	%r1, %tid.x;
	mad.lo.s32 	%r9, %r7, %r8, %r1;
	cvt.u64.u32 	%rd2, %r9;
	cvt.s64.s32 	%rd3, %r6;
	setp.ge.u64 	%p1, %rd2, %rd3;
	@%p1 bra 	$L__BB0_21;
	cvta.to.global.u64 	%rd40, %rd38;
	cvta.to.global.u64 	%rd41, %rd37;
	mov.u32 	%r10, sharedStr;
	mad.lo.s32 	%r2, %r1, 21, %r10;
	add.s64 	%rd42, %rd41, %rd2;
	ld.global.u8 	%rs38, [%rd42];
	st.shared.u8 	[%r2], %rs38;
	add.s64 	%rd43, %rd42, %rd3;
	ld.global.u8 	%rs39, [%rd43];
	st.shared.u8 	[%r2+1], %rs39;
	shl.b32 	%r11, %r6, 1;
	cvt.s64.s32 	%rd44, %r11;
	add.s64 	%rd45, %rd42, %rd44;
	ld.global.u8 	%rs40, [%rd45];
	st.shared.u8 	[%r2+2], %rs40;
	mul.lo.s32 	%r12, %r6, 3;
	cvt.s64.s32 	%rd46, %r12;
	add.s64 	%rd47, %rd42, %rd46;
	ld.global.u8 	%rs41, [%rd47];
	st.shared.u8 	[%r2+3], %rs41;
	shl.b32 	%r13, %r6, 2;
	cvt.s64.s32 	%rd48, %r13;
	add.s64 	%rd49, %rd42, %rd48;
	ld.global.u8 	%rs42, [%rd49];
	st.shared.u8 	[%r2+4], %rs42;
	mul.lo.s32 	%r14, %r6, 5;
	cvt.s64.s32 	%rd50, %r14;
	add.s64 	%rd51, %rd42, %rd50;
	ld.global.u8 	%rs43, [%rd51];
	st.shared.u8 	[%r2+5], %rs43;
	mul.lo.s32 	%r15, %r6, 6;
	cvt.s64.s32 	%rd52, %r15;
	add.s64 	%rd53, %rd42, %rd52;
	ld.global.u8 	%rs44, [%rd53];
	st.shared.u8 	[%r2+6], %rs44;
	mul.lo.s32 	%r16, %r6, 7;
	cvt.s64.s32 	%rd54, %r16;
	add.s64 	%rd55, %rd42, %rd54;
	ld.global.u8 	%rs45, [%rd55];
	st.shared.u8 	[%r2+7], %rs45;
	shl.b32 	%r17, %r6, 3;
	cvt.s64.s32 	%rd56, %r17;
	add.s64 	%rd57, %rd42, %rd56;
	ld.global.u8 	%rs46, [%rd57];
	st.shared.u8 	[%r2+8], %rs46;
	mul.lo.s32 	%r18, %r6, 9;
	cvt.s64.s32 	%rd58, %r18;
	add.s64 	%rd59, %rd42, %rd58;
	ld.global.u8 	%rs47, [%rd59];
	st.shared.u8 	[%r2+9], %rs47;
	mul.lo.s32 	%r19, %r6, 10;
	cvt.s64.s32 	%rd60, %r19;
	add.s64 	%rd61, %rd42, %rd60;
	ld.global.u8 	%rs48, [%rd61];
	st.shared.u8 	[%r2+10], %rs48;
	mul.lo.s32 	%r20, %r6, 11;
	cvt.s64.s32 	%rd62, %r20;
	add.s64 	%rd63, %rd42, %rd62;
	ld.global.u8 	%rs49, [%rd63];
	st.shared.u8 	[%r2+11], %rs49;
	mul.lo.s32 	%r21, %r6, 12;
	cvt.s64.s32 	%rd64, %r21;
	add.s64 	%rd65, %rd42, %rd64;
	ld.global.u8 	%rs50, [%rd65];
	st.shared.u8 	[%r2+12], %rs50;
	mul.lo.s32 	%r22, %r6, 13;
	cvt.s64.s32 	%rd66, %r22;
	add.s64 	%rd67, %rd42, %rd66;
	ld.global.u8 	%rs51, [%rd67];
	st.shared.u8 	[%r2+13], %rs51;
	mul.lo.s32 	%r23, %r6, 14;
	cvt.s64.s32 	%rd68, %r23;
	add.s64 	%rd69, %rd42, %rd68;
	ld.global.u8 	%rs52, [%rd69];
	st.shared.u8 	[%r2+14], %rs52;
	mul.lo.s32 	%r24, %r6, 15;
	cvt.s64.s32 	%rd70, %r24;
	add.s64 	%rd71, %rd42, %rd70;
	ld.global.u8 	%rs53, [%rd71];
	st.shared.u8 	[%r2+15], %rs53;
	shl.b32 	%r25, %r6, 4;
	cvt.s64.s32 	%rd72, %r25;
	add.s64 	%rd73, %rd42, %rd72;
	ld.global.u8 	%rs54, [%rd73];
	st.shared.u8 	[%r2+16], %rs54;
	mul.lo.s32 	%r26, %r6, 17;
	cvt.s64.s32 	%rd74, %r26;
	add.s64 	%rd75, %rd42, %rd74;
	ld.global.u8 	%rs55, [%rd75];
	st.shared.u8 	[%r2+17], %rs55;
	mul.lo.s32 	%r27, %r6, 18;
	cvt.s64.s32 	%rd76, %r27;
	add.s64 	%rd77, %rd42, %rd76;
	ld.global.u8 	%rs56, [%rd77];
	st.shared.u8 	[%r2+18], %rs56;
	mul.lo.s32 	%r28, %r6, 19;
	cvt.s64.s32 	%rd78, %r28;
	add.s64 	%rd79, %rd42, %rd78;
	ld.global.u8 	%rs57, [%rd79];
	st.shared.u8 	[%r2+19], %rs57;
	mul.lo.s32 	%r29, %r6, 20;
	cvt.s64.s32 	%rd80, %r29;
	add.s64 	%rd81, %rd42, %rd80;
	ld.global.u8 	%rs58, [%rd81];
	st.shared.u8 	[%r2+20], %rs58;
	add.s64 	%rd4, %rd40, %rd2;
	ld.global.u8 	%rs59, [%rd1];
	setp.eq.s16 	%p2, %rs59, 0;
	@%p2 bra 	$L__BB0_21;
	ld.global.u8 	%rs1, [%rd4];
	and.b16  	%rs2, %rs1, 248;
	cvt.u32.u16 	%r30, %rs2;
	add.s32 	%r3, %r2, %r30;
	and.b16  	%rs3, %rs1, 7;
	mov.b16 	%rs89, 1;
	mov.b16 	%rs74, 0;
	mov.u16 	%rs75, %rs74;
	mov.u16 	%rs76, %rs74;
	mov.u16 	%rs77, %rs74;
	mov.u16 	%rs78, %rs74;
	mov.u16 	%rs79, %rs74;
	mov.u16 	%rs80, %rs74;
	mov.u16 	%rs81, %rs74;
	mov.u16 	%rs82, %rs74;
	mov.u16 	%rs83, %rs74;
	mov.u16 	%rs84, %rs74;
	mov.u16 	%rs85, %rs74;
	mov.u16 	%rs86, %rs74;
	mov.u16 	%rs87, %rs74;
	mov.u16 	%rs88, %rs74;
	mov.u16 	%rs90, %rs74;
$L__BB0_3:
	setp.eq.s16 	%p3, %rs2, 0;
	cvt.u64.u16 	%rd82, %rs89;
	and.b64  	%rd83, %rd82, 255;
	cvt.u32.u16 	%r31, %rs88;
	and.b32  	%r32, %r31, 255;
	mul.wide.u32 	%rd84, %r32, 256;
	or.b64  	%rd85, %rd84, %rd83;
	cvt.u32.u16 	%r33, %rs87;
	and.b32  	%r34, %r33, 255;
	mul.wide.u32 	%rd86, %r34, 65536;
	or.b64  	%rd87, %rd85, %rd86;
	cvt.u32.u16 	%r35, %rs86;
	and.b32  	%r36, %r35, 255;
	mul.wide.u32 	%rd88, %r36, 16777216;
	or.b64  	%rd89, %rd87, %rd88;
	cvt.u64.u16 	%rd90, %rs85;
	shl.b64 	%rd91, %rd90, 32;
	and.b64  	%rd92, %rd91, 1095216660480;
	or.b64  	%rd93, %rd89, %rd92;
	cvt.u64.u16 	%rd94, %rs84;
	shl.b64 	%rd95, %rd94, 40;
	and.b64  	%rd96, %rd95, 280375465082880;
	or.b64  	%rd97, %rd93, %rd96;
	cvt.u64.u16 	%rd98, %rs83;
	shl.b64 	%rd99, %rd98, 48;
	and.b64  	%rd100, %rd99, 71776119061217280;
	or.b64  	%rd101, %rd97, %rd100;
	cvt.u64.u16 	%rd102, %rs82;
	shl.b64 	%rd103, %rd102, 56;
	or.b64  	%rd104, %rd101, %rd103;
	cvt.u64.u16 	%rd105, %rs81;
	and.b64  	%rd106, %rd105, 255;
	cvt.u32.u16 	%r37, %rs80;
	and.b32  	%r38, %r37, 255;
	mul.wide.u32 	%rd107, %r38, 256;
	or.b64  	%rd108, %rd107, %rd106;
	cvt.u32.u16 	%r39, %rs79;
	and.b32  	%r40, %r39, 255;
	mul.wide.u32 	%rd109, %r40, 65536;
	or.b64  	%rd110, %rd108, %rd109;
	cvt.u32.u16 	%r41, %rs78;
	and.b32  	%r42, %r41, 255;
	mul.wide.u32 	%rd111, %r42, 16777216;
	or.b64  	%rd112, %rd110, %rd111;
	cvt.u64.u16 	%rd113, %rs77;
	shl.b64 	%rd114, %rd113, 32;
	and.b64  	%rd115, %rd114, 1095216660480;
	or.b64  	%rd116, %rd112, %rd115;
	cvt.u64.u16 	%rd117, %rs76;
	shl.b64 	%rd118, %rd117, 40;
	and.b64  	%rd119, %rd118, 280375465082880;
	or.b64  	%rd120, %rd116, %rd119;
	cvt.u64.u16 	%rd121, %rs75;
	shl.b64 	%rd122, %rd121, 48;
	and.b64  	%rd123, %rd122, 71776119061217280;
	or.b64  	%rd124, %rd120, %rd123;
	cvt.u64.u16 	%rd125, %rs74;
	shl.b64 	%rd126, %rd125, 56;
	or.b64  	%rd127, %rd124, %rd126;
	xor.b64  	%rd291, %rd127, 8387220255154660723;
	xor.b64  	%rd290, %rd104, 7816392313619706465;
	xor.b64  	%rd288, %rd104, 8317987319222330741;
	xor.b64  	%rd289, %rd127, 7237128888997146477;
	@%p3 bra 	$L__BB0_6;
	mov.u32 	%r207, %r2;
$L__BB0_5:
	ld.shared.u8 	%rd128, [%r207];
	ld.shared.u8 	%r43, [%r207+1];
	mul.wide.u32 	%rd129, %r43, 256;
	or.b64  	%rd130, %rd129, %rd128;
	ld.shared.u8 	%r44, [%r207+2];
	mul.wide.u32 	%rd131, %r44, 65536;
	or.b64  	%rd132, %rd130, %rd131;
	ld.shared.u8 	%r45, [%r207+3];
	mul.wide.u32 	%rd133, %r45, 16777216;
	or.b64  	%rd134, %rd132, %rd133;
	ld.shared.u8 	%rd135, [%r207+4];
	shl.b64 	%rd136, %rd135, 32;
	or.b64  	%rd137, %rd134, %rd136;
	ld.shared.u8 	%rd138, [%r207+5];
	shl.b64 	%rd139, %rd138, 40;
	or.b64  	%rd140, %rd137, %rd139;
	ld.shared.u8 	%rd141, [%r207+6];
	shl.b64 	%rd142, %rd141, 48;
	or.b64  	%rd143, %rd140, %rd142;
	ld.shared.u8 	%rd144, [%r207+7];
	shl.b64 	%rd145, %rd144, 56;
	or.b64  	%rd146, %rd143, %rd145;
	xor.b64  	%rd147, %rd146, %rd291;
	add.s64 	%rd148, %rd289, %rd288;
	mov.b64 	{%r46, %r47}, %rd289;
	shf.l.wrap.b32 	%r48, %r46, %r47, 13;
	shf.l.wrap.b32 	%r49, %r47, %r46, 13;
	mov.b64 	%rd149, {%r49, %r48};
	xor.b64  	%rd150, %rd149, %rd148;
	mov.b64 	{%r50, %r51}, %rd148;
	mov.b64 	%rd151, {%r51, %r50};
	add.s64 	%rd152, %rd147, %rd290;
	mov.b64 	{%r52, %r53}, %rd147;
	shf.l.wrap.b32 	%r54, %r52, %r53, 16;
	shf.l.wrap.b32 	%r55, %r53, %r52, 16;
	mov.b64 	%rd153, {%r55, %r54};
	xor.b64  	%rd154, %rd153, %rd152;
	add.s64 	%rd155, %rd154, %rd151;
	mov.b64 	{%r56, %r57}, %rd154;
	shf.l.wrap.b32 	%r58, %r56, %r57, 21;
	shf.l.wrap.b32 	%r59, %r57, %r56, 21;
	mov.b64 	%rd156, {%r59, %r58};
	xor.b64  	%rd157, %rd156, %rd155;
	add.s64 	%rd158, %rd152, %rd150;
	mov.b64 	{%r60, %r61}, %rd150;
	shf.l.wrap.b32 	%r62, %r60, %r61, 17;
	shf.l.wrap.b32 	%r63, %r61, %r60, 17;
	mov.b64 	%rd159, {%r63, %r62};
	xor.b64  	%rd160, %rd158, %rd159;
	mov.b64 	{%r64, %r65}, %rd158;
	mov.b64 	%rd161, {%r65, %r64};
	add.s64 	%rd162, %rd160, %rd155;
	mov.b64 	{%r66, %r67}, %rd160;
	shf.l.wrap.b32 	%r68, %r66, %r67, 13;
	shf.l.wrap.b32 	%r69, %r67, %r66, 13;
	mov.b64 	%rd163, {%r69, %r68};
	xor.b64  	%rd164, %rd163, %rd162;
	mov.b64 	{%r70, %r71}, %rd162;
	mov.b64 	%rd165, {%r71, %r70};
	add.s64 	%rd166, %rd157, %rd161;
	mov.b64 	{%r72, %r73}, %rd157;
	shf.l.wrap.b32 	%r74, %r72, %r73, 16;
	shf.l.wrap.b32 	%r75, %r73, %r72, 16;
	mov.b64 	%rd167, {%r75, %r74};
	xor.b64  	%rd168, %rd167, %rd166;
	add.s64 	%rd169, %rd168, %rd165;
	mov.b64 	{%r76, %r77}, %rd168;
	shf.l.wrap.b32 	%r78, %r76, %r77, 21;
	shf.l.wrap.b32 	%r79, %r77, %r76, 21;
	mov.b64 	%rd170, {%r79, %r78};
	xor.b64  	%rd291, %rd170, %rd169;
	add.s64 	%rd171, %rd166, %rd164;
	mov.b64 	{%r80, %r81}, %rd164;
	shf.l.wrap.b32 	%r82, %r80, %r81, 17;
	shf.l.wrap.b32 	%r83, %r81, %r80, 17;
	mov.b64 	%rd172, {%r83, %r82};
	xor.b64  	%rd289, %rd171, %rd172;
	mov.b64 	{%r84, %r85}, %rd171;
	mov.b64 	%rd290, {%r85, %r84};
	xor.b64  	%rd288, %rd169, %rd146;
	add.s32 	%r207, %r207, 8;
	setp.ne.s32 	%p4, %r207, %r3;
	@%p4 bra 	$L__BB0_5;
$L__BB0_6:
	cvt.u64.u16 	%rd173, %rs1;
	shl.b64 	%rd21, %rd173, 56;
	setp.gt.s16 	%p5, %rs3, 3;
	@%p5 bra 	$L__BB0_10;
	setp.gt.s16 	%p9, %rs3, 1;
	@%p9 bra 	$L__BB0_9;
	setp.eq.s16 	%p11, %rs3, 0;
	@%p11 bra 	$L__BB0_20;
	bra.uni 	$L__BB0_19;
$L__BB0_9:
	setp.eq.s16 	%p10, %rs3, 2;
	@%p10 bra 	$L__BB0_18;
	bra.uni 	$L__BB0_17;
$L__BB0_10:
	setp.gt.s16 	%p6, %rs3, 5;
	@%p6 bra 	$L__BB0_12;
	setp.eq.s16 	%p8, %rs3, 4;
	@%p8 bra 	$L__BB0_16;
	bra.uni 	$L__BB0_15;
$L__BB0_12:
	setp.eq.s16 	%p7, %rs3, 6;
	@%p7 bra 	$L__BB0_14;
	ld.shared.u8 	%rd174, [%r3+6];
	shl.b64 	%rd175, %rd174, 48;
	cvt.u64.u16 	%rd176, %rs1;
	shl.b64 	%rd177, %rd176, 56;
	or.b64  	%rd21, %rd175, %rd177;
$L__BB0_14:
	ld.shared.u8 	%rd178, [%r3+5];
	shl.b64 	%rd179, %rd178, 40;
	or.b64  	%rd21, %rd179, %rd21;
$L__BB0_15:
	ld.shared.u8 	%rd180, [%r3+4];
	shl.b64 	%rd181, %rd180, 32;
	or.b64  	%rd21, %rd181, %rd21;
$L__BB0_16:
	ld.shared.u8 	%r86, [%r3+3];
	mul.wide.u32 	%rd182, %r86, 16777216;
	or.b64  	%rd21, %rd182, %rd21;
$L__BB0_17:
	ld.shared.u8 	%r87, [%r3+2];
	mul.wide.u32 	%rd183, %r87, 65536;
	or.b64  	%rd21, %rd183, %rd21;
$L__BB0_18:
	ld.shared.u8 	%r88, [%r3+1];
	mul.wide.u32 	%rd184, %r88, 256;
	or.b64  	%rd21, %rd184, %rd21;
$L__BB0_19:
	ld.shared.u8 	%rd185, [%r3];
	or.b64  	%rd21, %rd21, %rd185;
$L__BB0_20:
	ld.param.u64 	%rd283, [_Z15insertionKernelP16bloom_filter_gpuPhPcS1_i_param_1];
	xor.b64  	%rd186, %rd21, %rd291;
	add.s64 	%rd187, %rd289, %rd288;
	mov.b64 	{%r89, %r90}, %rd289;
	shf.l.wrap.b32 	%r91, %r89, %r90, 13;
	shf.l.wrap.b32 	%r92, %r90, %r89, 13;
	mov.b64 	%rd188, {%r92, %r91};
	xor.b64  	%rd189, %rd188, %rd187;
	mov.b64 	{%r93, %r94}, %rd187;
	mov.b64 	%rd190, {%r94, %r93};
	add.s64 	%rd191, %rd186, %rd290;
	mov.b64 	{%r95, %r96}, %rd186;
	shf.l.wrap.b32 	%r97, %r95, %r96, 16;
	shf.l.wrap.b32 	%r98, %r96, %r95, 16;
	mov.b64 	%rd192, {%r98, %r97};
	xor.b64  	%rd193, %rd192, %rd191;
	add.s64 	%rd194, %rd193, %rd190;
	mov.b64 	{%r99, %r100}, %rd193;
	shf.l.wrap.b32 	%r101, %r99, %r100, 21;
	shf.l.wrap.b32 	%r102, %r100, %r99, 21;
	mov.b64 	%rd195, {%r102, %r101};
	xor.b64  	%rd196, %rd195, %rd194;
	add.s64 	%rd197, %rd191, %rd189;
	mov.b64 	{%r103, %r104}, %rd189;
	shf.l.wrap.b32 	%r105, %r103, %r104, 17;
	shf.l.wrap.b32 	%r106, %r104, %r103, 17;
	mov.b64 	%rd198, {%r106, %r105};
	xor.b64  	%rd199, %rd197, %rd198;
	mov.b64 	{%r107, %r108}, %rd197;
	mov.b64 	%rd200, {%r108, %r107};
	add.s64 	%rd201, %rd199, %rd194;
	mov.b64 	{%r109, %r110}, %rd199;
	shf.l.wrap.b32 	%r111, %r109, %r110, 13;
	shf.l.wrap.b32 	%r112, %r110, %r109, 13;
	mov.b64 	%rd202, {%r112, %r111};
	xor.b64  	%rd203, %rd202, %rd201;
	mov.b64 	{%r113, %r114}, %rd201;
	mov.b64 	%rd204, {%r114, %r113};
	add.s64 	%rd205, %rd196, %rd200;
	mov.b64 	{%r115, %r116}, %rd196;
	shf.l.wrap.b32 	%r117, %r115, %r116, 16;
	shf.l.wrap.b32 	%r118, %r116, %r115, 16;
	mov.b64 	%rd206, {%r118, %r117};
	xor.b64  	%rd207, %rd206, %rd205;
	add.s64 	%rd208, %rd207, %rd204;
	mov.b64 	{%r119, %r120}, %rd207;
	shf.l.wrap.b32 	%r121, %r119, %r120, 21;
	shf.l.wrap.b32 	%r122, %r120, %r119, 21;
	mov.b64 	%rd209, {%r122, %r121};
	xor.b64  	%rd210, %rd209, %rd208;
	add.s64 	%rd211, %rd205, %rd203;
	mov.b64 	{%r123, %r124}, %rd203;
	shf.l.wrap.b32 	%r125, %r123, %r124, 17;
	shf.l.wrap.b32 	%r126, %r124, %r123, 17;
	mov.b64 	%rd212, {%r126, %r125};
	xor.b64  	%rd213, %rd211, %rd212;
	xor.b64  	%rd214, %rd208, %rd21;
	mov.b64 	{%r127, %r128}, %rd211;
	mov.b64 	%rd215, {%r128, %r127};
	xor.b64  	%rd216, %rd215, 255;
	add.s64 	%rd217, %rd213, %rd214;
	mov.b64 	{%r129, %r130}, %rd213;
	shf.l.wrap.b32 	%r131, %r129, %r130, 13;
	shf.l.wrap.b32 	%r132, %r130, %r129, 13;
	mov.b64 	%rd218, {%r132, %r131};
	xor.b64  	%rd219, %rd218, %rd217;
	mov.b64 	{%r133, %r134}, %rd217;
	mov.b64 	%rd220, {%r134, %r133};
	add.s64 	%rd221, %rd210, %rd216;
	mov.b64 	{%r135, %r136}, %rd210;
	shf.l.wrap.b32 	%r137, %r135, %r136, 16;
	shf.l.wrap.b32 	%r138, %r136, %r135, 16;
	mov.b64 	%rd222, {%r138, %r137};
	xor.b64  	%rd223, %rd222, %rd221;
	add.s64 	%rd224, %rd223, %rd220;
	mov.b64 	{%r139, %r140}, %rd223;
	shf.l.wrap.b32 	%r141, %r139, %r140, 21;
	shf.l.wrap.b32 	%r142, %r140, %r139, 21;
	mov.b64 	%rd225, {%r142, %r141};
	xor.b64  	%rd226, %rd225, %rd224;
	add.s64 	%rd227, %rd221, %rd219;
	mov.b64 	{%r143, %r144}, %rd219;
	shf.l.wrap.b32 	%r145, %r143, %r144, 17;
	shf.l.wrap.b32 	%r146, %r144, %r143, 17;
	mov.b64 	%rd228, {%r146, %r145};
	xor.b64  	%rd229, %rd227, %rd228;
	mov.b64 	{%r147, %r148}, %rd227;
	mov.b64 	%rd230, {%r148, %r147};
	add.s64 	%rd231, %rd229, %rd224;
	mov.b64 	{%r149, %r150}, %rd229;
	shf.l.wrap.b32 	%r151, %r149, %r150, 13;
	shf.l.wrap.b32 	%r152, %r150, %r149, 13;
	mov.b64 	%rd232, {%r152, %r151};
	xor.b64  	%rd233, %rd232, %rd231;
	mov.b64 	{%r153, %r154}, %rd231;
	mov.b64 	%rd234, {%r154, %r153};
	add.s64 	%rd235, %rd226, %rd230;
	mov.b64 	{%r155, %r156}, %rd226;
	shf.l.wrap.b32 	%r157, %r155, %r156, 16;
	shf.l.wrap.b32 	%r158, %r156, %r155, 16;
	mov.b64 	%rd236, {%r158, %r157};
	xor.b64  	%rd237, %rd236, %rd235;
	add.s64 	%rd238, %rd237, %rd234;
	mov.b64 	{%r159, %r160}, %rd237;
	shf.l.wrap.b32 	%r161, %r159, %r160, 21;
	shf.l.wrap.b32 	%r162, %r160, %r159, 21;
	mov.b64 	%rd239, {%r162, %r161};
	xor.b64  	%rd240, %rd239, %rd238;
	add.s64 	%rd241, %rd235, %rd233;
	mov.b64 	{%r163, %r164}, %rd233;
	shf.l.wrap.b32 	%r165, %r163, %r164, 17;
	shf.l.wrap.b32 	%r166, %r164, %r163, 17;
	mov.b64 	%rd242, {%r166, %r165};
	xor.b64  	%rd243, %rd241, %rd242;
	mov.b64 	{%r167, %r168}, %rd241;
	mov.b64 	%rd244, {%r168, %r167};
	add.s64 	%rd245, %rd243, %rd238;
	mov.b64 	{%r169, %r170}, %rd243;
	shf.l.wrap.b32 	%r171, %r169, %r170, 13;
	shf.l.wrap.b32 	%r172, %r170, %r169, 13;
	mov.b64 	%rd246, {%r172, %r171};
	xor.b64  	%rd247, %rd246, %rd245;
	mov.b64 	{%r173, %r174}, %rd245;
	mov.b64 	%rd248, {%r174, %r173};
	add.s64 	%rd249, %rd240, %rd244;
	mov.b64 	{%r175, %r176}, %rd240;
	shf.l.wrap.b32 	%r177, %r175, %r176, 16;
	shf.l.wrap.b32 	%r178, %r176, %r175, 16;
	mov.b64 	%rd250, {%r178, %r177};
	xor.b64  	%rd251, %rd250, %rd249;
	add.s64 	%rd252, %rd251, %rd248;
	mov.b64 	{%r179, %r180}, %rd251;
	shf.l.wrap.b32 	%r181, %r179, %r180, 21;
	shf.l.wrap.b32 	%r182, %r180, %r179, 21;
	mov.b64 	%rd253, {%r182, %r181};
	xor.b64  	%rd254, %rd253, %rd252;
	add.s64 	%rd255, %rd249, %rd247;
	mov.b64 	{%r183, %r184}, %rd247;
	shf.l.wrap.b32 	%r185, %r183, %r184, 17;
	shf.l.wrap.b32 	%r186, %r184, %r183, 17;
	mov.b64 	%rd256, {%r186, %r185};
	xor.b64  	%rd257, %rd255, %rd256;
	mov.b64 	{%r187, %r188}, %rd255;
	mov.b64 	%rd258, {%r188, %r187};
	add.s64 	%rd259, %rd257, %rd252;
	mov.b64 	{%r189, %r190}, %rd257;
	shf.l.wrap.b32 	%r191, %r189, %r190, 13;
	shf.l.wrap.b32 	%r192, %r190, %r189, 13;
	mov.b64 	%rd260, {%r192, %r191};
	xor.b64  	%rd261, %rd260, %rd259;
	add.s64 	%rd262, %rd254, %rd258;
	mov.b64 	{%r193, %r194}, %rd254;
	shf.l.wrap.b32 	%r195, %r193, %r194, 16;
	shf.l.wrap.b32 	%r196, %r194, %r193, 16;
	mov.b64 	%rd263, {%r196, %r195};
	xor.b64  	%rd264, %rd263, %rd262;
	mov.b64 	{%r197, %r198}, %rd264;
	shf.l.wrap.b32 	%r199, %r197, %r198, 21;
	shf.l.wrap.b32 	%r200, %r198, %r197, 21;
	mov.b64 	%rd265, {%r200, %r199};
	add.s64 	%rd266, %rd262, %rd261;
	mov.b64 	{%r201, %r202}, %rd261;
	shf.l.wrap.b32 	%r203, %r201, %r202, 17;
	shf.l.wrap.b32 	%r204, %r202, %r201, 17;
	mov.b64 	%rd267, {%r204, %r203};
	mov.b64 	{%r205, %r206}, %rd266;
	mov.b64 	%rd268, {%r206, %r205};
	xor.b64  	%rd269, %rd267, %rd268;
	xor.b64  	%rd270, %rd269, %rd265;
	xor.b64  	%rd271, %rd270, %rd266;
	ld.global.u64 	%rd272, [%rd1+16];
	rem.u64 	%rd273, %rd271, %rd272;
	cvta.to.global.u64 	%rd274, %rd283;
	add.s64 	%rd275, %rd274, %rd273;
	mov.b16 	%rs63, 1;
	st.global.u8 	[%rd275], %rs63;
	cvt.u16.u64 	%rs64, %rd271;
	xor.b16  	%rs89, %rs89, %rs64;
	shr.u64 	%rd276, %rd271, 1;
	cvt.u16.u64 	%rs65, %rd276;
	xor.b16  	%rs88, %rs88, %rs65;
	shr.u64 	%rd277, %rd271, 2;
	cvt.u16.u64 	%rs66, %rd277;
	xor.b16  	%rs87, %rs87, %rs66;
	shr.u64 	%rd278, %rd271, 3;
	cvt.u16.u64 	%rs67, %rd278;
	xor.b16  	%rs86, %rs86, %rs67;
	shr.u64 	%rd279, %rd271, 4;
	cvt.u16.u64 	%rs68, %rd279;
	xor.b16  	%rs85, %rs85, %rs68;
	shr.u64 	%rd280, %rd271, 5;
	cvt.u16.u64 	%rs69, %rd280;
	xor.b16  	%rs84, %rs84, %rs69;
	shr.u64 	%rd281, %rd271, 6;
	cvt.u16.u64 	%rs70, %rd281;
	xor.b16  	%rs83, %rs83, %rs70;
	shr.u64 	%rd282, %rd271, 7;
	cvt.u16.u64 	%rs71, %rd282;
	xor.b16  	%rs82, %rs82, %rs71;
	xor.b16  	%rs81, %rs81, %rs64;
	xor.b16  	%rs80, %rs80, %rs65;
	xor.b16  	%rs79, %rs79, %rs66;
	xor.b16  	%rs78, %rs78, %rs67;
	xor.b16  	%rs77, %rs77, %rs68;
	xor.b16  	%rs76, %rs76, %rs69;
	xor.b16  	%rs75, %rs75, %rs70;
	xor.b16  	%rs74, %rs74, %rs71;
	add.s16 	%rs90, %rs90, 1;
	and.b16  	%rs72, %rs90, 255;
	ld.global.u8 	%rs73, [%rd1];
	setp.lt.u16 	%p12, %rs72, %rs73;
	@%p12 bra 	$L__BB0_3;
$L__BB0_21:
	ret;

}
	// .globl	_Z12missesKernelP16bloom_filter_gpuPhPcS1_i
.visible .entry _Z12missesKernelP16bloom_filter_gpuPhPcS1_i(
	.param .u64 .ptr .align 1 _Z12missesKernelP16bloom_filter_gpuPhPcS1_i_param_0,
	.param .u64 .ptr .align 1 _Z12missesKernelP16bloom_filter_gpuPhPcS1_i_param_1,
	.param .u64 .ptr .align 1 _Z12missesKernelP16bloom_filter_gpuPhPcS1_i_param_2,
	.param .u64 .ptr .align 1 _Z12missesKernelP16bloom_filter_gpuPhPcS1_i_param_3,
	.param .u32 _Z12missesKernelP16bloom_filter_gpuPhPcS1_i_param_4
)
{
	.reg .pred 	%p<14>;
	.reg .b16 	%rs<90>;
	.reg .b32 	%r<208>;
	.reg .b64 	%rd<300>;

	ld.param.u64 	%rd40, [_Z12missesKernelP16bloom_filter_gpuPhPcS1_i_param_0];
	ld.param.u64 	%rd38, [_Z12missesKernelP16bloom_filter_gpuPhPcS1_i_param_2];
	ld.param.u64 	%rd39, [_Z12missesKernelP16bloom_filter_gpuPhPcS1_i_param_3];
	ld.param.u32 	%r6, [_Z12missesKernelP16bloom_filter_gpuPhPcS1_i_param_4];
	cvta.to.global.u64 	%rd1, %rd40;
	mov.u32 	%r7, %ntid.x;
	mov.u32 	%r8, %ctaid.x;
	mov.u32 	%r1, %tid.x;
	mad.lo.s32 	%r9, %r7, %r8, %r1;
	cvt.u64.u32 	%rd2, %r9;
	cvt.s64.s32 	%rd3, %r6;
	setp.ge.u64 	%p1, %rd2, %rd3;
	@%p1 bra 	$L__BB1_23;
	cvta.to.global.u64 	%rd41, %rd39;
	cvta.to.global.u64 	%rd42, %rd38;
	mov.u32 	%r10, sharedStr;
	mad.lo.s32 	%r2, %r1, 21, %r10;
	add.s64 	%rd43, %rd42, %rd2;
	ld.global.u8 	%rs39, [%rd43];
	st.shared.u8 	[%r2], %rs39;
	add.s64 	%rd44, %rd43, %rd3;
	ld.global.u8 	%rs40, [%rd44];
	st.shared.u8 	[%r2+1], %rs40;
	shl.b32 	%r11, %r6, 1;
	cvt.s64.s32 	%rd45, %r11;
	add.s64 	%rd46, %rd43, %rd45;
	ld.global.u8 	%rs41, [%rd46];
	st.shared.u8 	[%r2+2], %rs41;
	mul.lo.s32 	%r12, %r6, 3;
	cvt.s64.s32 	%rd47, %r12;
	add.s64 	%rd48, %rd43, %rd47;
	ld.global.u8 	%rs42, [%rd48];
	st.shared.u8 	[%r2+3], %rs42;
	shl.b32 	%r13, %r6, 2;
	cvt.s64.s32 	%rd49, %r13;
	add.s64 	%rd50, %rd43, %rd49;
	ld.global.u8 	%rs43, [%rd50];
	st.shared.u8 	[%r2+4], %rs43;
	mul.lo.s32 	%r14, %r6, 5;
	cvt.s64.s32 	%rd51, %r14;
	add.s64 	%rd52, %rd43, %rd51;
	ld.global.u8 	%rs44, [%rd52];
	st.shared.u8 	[%r2+5], %rs44;
	mul.lo.s32 	%r15, %r6, 6;
	cvt.s64.s32 	%rd53, %r15;
	add.s64 	%rd54, %rd43, %rd53;
	ld.global.u8 	%rs45, [%rd54];
	st.shared.u8 	[%r2+6], %rs45;
	mul.lo.s32 	%r16, %r6, 7;
	cvt.s64.s32 	%rd55, %r16;
	add.s64 	%rd56, %rd43, %rd55;
	ld.global.u8 	%rs46, [%rd56];
	st.shared.u8 	[%r2+7], %rs46;
	shl.b32 	%r17, %r6, 3;
	cvt.s64.s32 	%rd57, %r17;
	add.s64 	%rd58, %rd43, %rd57;
	ld.global.u8 	%rs47, [%rd58];
	st.shared.u8 	[%r2+8], %rs47;
	mul.lo.s32 	%r18, %r6, 9;
	cvt.s64.s32 	%rd59, %r18;
	add.s64 	%rd60, %rd43, %rd59;
	ld.global.u8 	%rs48, [%rd60];
	st.shared.u8 	[%r2+9], %rs48;
	mul.lo.s32 	%r19, %r6, 10;
	cvt.s64.s32 	%rd61, %r19;
	add.s64 	%rd62, %rd43, %rd61;
	ld.global.u8 	%rs49, [%rd62];
	st.shared.u8 	[%r2+10], %rs49;
	mul.lo.s32 	%r20, %r6, 11;
	cvt.s64.s32 	%rd63, %r20;
	add.s64 	%rd64, %rd43, %rd63;
	ld.global.u8 	%rs50, [%rd64];
	st.shared.u8 	[%r2+11], %rs50;
	mul.lo.s32 	%r21, %r6, 12;
	cvt.s64.s32 	%rd65, %r21;
	add.s64 	%rd66, %rd43, %rd65;
	ld.global.u8 	%rs51, [%rd66];
	st.shared.u8 	[%r2+12], %rs51;
	mul.lo.s32 	%r22, %r6, 13;
	cvt.s64.s32 	%rd67, %r22;
	add.s64 	%rd68, %rd43, %rd67;
	ld.global.u8 	%rs52, [%rd68];
	st.shared.u8 	[%r2+13], %rs52;
	mul.lo.s32 	%r23, %r6, 14;
	cvt.s64.s32 	%rd69, %r23;
	add.s64 	%rd70, %rd43, %rd69;
	ld.global.u8 	%rs53, [%rd70];
	st.shared.u8 	[%r2+14], %rs53;
	mul.lo.s32 	%r24, %r6, 15;
	cvt.s64.s32 	%rd71, %r24;
	add.s64 	%rd72, %rd43, %rd71;
	ld.global.u8 	%rs54, [%rd72];
	st.shared.u8 	[%r2+15], %rs54;
	shl.b32 	%r25, %r6, 4;
	cvt.s64.s32 	%rd73, %r25;
	add.s64 	%rd74, %rd43, %rd73;
	ld.global.u8 	%rs55, [%rd74];
	st.shared.u8 	[%r2+16], %rs55;
	mul.lo.s32 	%r26, %r6, 17;
	cvt.s64.s32 	%rd75, %r26;
	add.s64 	%rd76, %rd43, %rd75;
	ld.global.u8 	%rs56, [%rd76];
	st.shared.u8 	[%r2+17], %rs56;
	mul.lo.s32 	%r27, %r6, 18;
	cvt.s64.s32 	%rd77, %r27;
	add.s64 	%rd78, %rd43, %rd77;
	ld.global.u8 	%rs57, [%rd78];
	st.shared.u8 	[%r2+18], %rs57;
	mul.lo.s32 	%r28, %r6, 19;
	cvt.s64.s32 	%rd79, %r28;
	add.s64 	%rd80, %rd43, %rd79;
	ld.global.u8 	%rs58, [%rd80];
	st.shared.u8 	[%r2+19], %rs58;
	mul.lo.s32 	%r29, %r6, 20;
	cvt.s64.s32 	%rd81, %r29;
	add.s64 	%rd82, %rd43, %rd81;
	ld.global.u8 	%rs59, [%rd82];
	st.shared.u8 	[%r2+20], %rs59;
	add.s64 	%rd4, %rd41, %rd2;
	ld.global.u8 	%rs1, [%rd1];
	setp.eq.s16 	%p2, %rs1, 0;
	@%p2 bra 	$L__BB1_23;
	ld.global.u8 	%rs2, [%rd4];
	and.b16  	%rs3, %rs2, 248;
	cvt.u32.u16 	%r30, %rs3;
	add.s32 	%r3, %r2, %r30;
	and.b16  	%rs4, %rs2, 7;
	mov.b16 	%rs88, 1;
	mov.b16 	%rs73, 0;
	mov.u16 	%rs74, %rs73;
	mov.u16 	%rs75, %rs73;
	mov.u16 	%rs76, %rs73;
	mov.u16 	%rs77, %rs73;
	mov.u16 	%rs78, %rs73;
	mov.u16 	%rs79, %rs73;
	mov.u16 	%rs80, %rs73;
	mov.u16 	%rs81, %rs73;
	mov.u16 	%rs82, %rs73;
	mov.u16 	%rs83, %rs73;
	mov.u16 	%rs84, %rs73;
	mov.u16 	%rs85, %rs73;
	mov.u16 	%rs86, %rs73;
	mov.u16 	%rs87, %rs73;
	mov.u16 	%rs89, %rs73;
$L__BB1_3:
	setp.eq.s16 	%p3, %rs3, 0;
	cvt.u64.u16 	%rd83, %rs88;
	and.b64  	%rd84, %rd83, 255;
	cvt.u32.u16 	%r31, %rs87;
	and.b32  	%r32, %r31, 255;
	mul.wide.u32 	%rd85, %r32, 256;
	or.b64  	%rd86, %rd85, %rd84;
	cvt.u32.u16 	%r33, %rs86;
	and.b32  	%r34, %r33, 255;
	mul.wide.u32 	%rd87, %r34, 65536;
	or.b64  	%rd88, %rd86, %rd87;
	cvt.u32.u16 	%r35, %rs85;
	and.b32  	%r36, %r35, 255;
	mul.wide.u32 	%rd89, %r36, 16777216;
	or.b64  	%rd90, %rd88, %rd89;
	cvt.u64.u16 	%rd91, %rs84;
	shl.b64 	%rd92, %rd91, 32;
	and.b64  	%rd93, %rd92, 1095216660480;
	or.b64  	%rd94, %rd90, %rd93;
	cvt.u64.u16 	%rd95, %rs83;
	shl.b64 	%rd96, %rd95, 40;
	and.b64  	%rd97, %rd96, 280375465082880;
	or.b64  	%rd98, %rd94, %rd97;
	cvt.u64.u16 	%rd99, %rs82;
	shl.b64 	%rd100, %rd99, 48;
	and.b64  	%rd101, %rd100, 71776119061217280;
	or.b64  	%rd102, %rd98, %rd101;
	cvt.u64.u16 	%rd103, %rs81;
	shl.b64 	%rd104, %rd103, 56;
	or.b64  	%rd105, %rd102, %rd104;
	cvt.u64.u16 	%rd106, %rs80;
	and.b64  	%rd107, %rd106, 255;
	cvt.u32.u16 	%r37, %rs79;
	and.b32  	%r38, %r37, 255;
	mul.wide.u32 	%rd108, %r38, 256;
	or.b64  	%rd109, %rd108, %rd107;
	cvt.u32.u16 	%r39, %rs78;
	and.b32  	%r40, %r39, 255;
	mul.wide.u32 	%rd110, %r40, 65536;
	or.b64  	%rd111, %rd109, %rd110;
	cvt.u32.u16 	%r41, %rs77;
	and.b32  	%r42, %r41, 255;
	mul.wide.u32 	%rd112, %r42, 16777216;
	or.b64  	%rd113, %rd111, %rd112;
	cvt.u64.u16 	%rd114, %rs76;
	shl.b64 	%rd115, %rd114, 32;
	and.b64  	%rd116, %rd115, 1095216660480;
	or.b64  	%rd117, %rd113, %rd116;
	cvt.u64.u16 	%rd118, %rs75;
	shl.b64 	%rd119, %rd118, 40;
	and.b64  	%rd120, %rd119, 280375465082880;
	or.b64  	%rd121, %rd117, %rd120;
	cvt.u64.u16 	%rd122, %rs74;
	shl.b64 	%rd123, %rd122, 48;
	and.b64  	%rd124, %rd123, 71776119061217280;
	or.b64  	%rd125, %rd121, %rd124;
	cvt.u64.u16 	%rd126, %rs73;
	shl.b64 	%rd127, %rd126, 56;
	or.b64  	%rd128, %rd125, %rd127;
	xor.b64  	%rd292, %rd128, 8387220255154660723;
	xor.b64  	%rd291, %rd105, 7816392313619706465;
	xor.b64  	%rd289, %rd105, 8317987319222330741;
	xor.b64  	%rd290, %rd128, 7237128888997146477;
	@%p3 bra 	$L__BB1_6;
	mov.u32 	%r207, %r2;
$L__BB1_5:
	ld.shared.u8 	%rd129, [%r207];
	ld.shared.u8 	%r43, [%r207+1];
	mul.wide.u32 	%rd130, %r43, 256;
	or.b64  	%rd131, %rd130, %rd129;
	ld.shared.u8 	%r44, [%r207+2];
	mul.wide.u32 	%rd132, %r44, 65536;
	or.b64  	%rd133, %rd131, %rd132;
	ld.shared.u8 	%r45, [%r207+3];
	mul.wide.u32 	%rd134, %r45, 16777216;
	or.b64  	%rd135, %rd133, %rd134;
	ld.shared.u8 	%rd136, [%r207+4];
	shl.b64 	%rd137, %rd136, 32;
	or.b64  	%rd138, %rd135, %rd137;
	ld.shared.u8 	%rd139, [%r207+5];
	shl.b64 	%rd140, %rd139, 40;
	or.b64  	%rd141, %rd138, %rd140;
	ld.shared.u8 	%rd142, [%r207+6];
	shl.b64 	%rd143, %rd142, 48;
	or.b64  	%rd144, %rd141, %rd143;
	ld.shared.u8 	%rd145, [%r207+7];
	shl.b64 	%rd146, %rd145, 56;
	or.b64  	%rd147, %rd144, %rd146;
	xor.b64  	%rd148, %rd147, %rd292;
	add.s64 	%rd149, %rd290, %rd289;
	mov.b64 	{%r46, %r47}, %rd290;
	shf.l.wrap.b32 	%r48, %r46, %r47, 13;
	shf.l.wrap.b32 	%r49, %r47, %r46, 13;
	mov.b64 	%rd150, {%r49, %r48};
	xor.b64  	%rd151, %rd150, %rd149;
	mov.b64 	{%r50, %r51}, %rd149;
	mov.b64 	%rd152, {%r51, %r50};
	add.s64 	%rd153, %rd148, %rd291;
	mov.b64 	{%r52, %r53}, %rd148;
	shf.l.wrap.b32 	%r54, %r52, %r53, 16;
	shf.l.wrap.b32 	%r55, %r53, %r52, 16;
	mov.b64 	%rd154, {%r55, %r54};
	xor.b64  	%rd155, %rd154, %rd153;
	add.s64 	%rd156, %rd155, %rd152;
	mov.b64 	{%r56, %r57}, %rd155;
	shf.l.wrap.b32 	%r58, %r56, %r57, 21;
	shf.l.wrap.b32 	%r59, %r57, %r56, 21;
	mov.b64 	%rd157, {%r59, %r58};
	xor.b64  	%rd158, %rd157, %rd156;
	add.s64 	%rd159, %rd153, %rd151;
	mov.b64 	{%r60, %r61}, %rd151;
	shf.l.wrap.b32 	%r62, %r60, %r61, 17;
	shf.l.wrap.b32 	%r63, %r61, %r60, 17;
	mov.b64 	%rd160, {%r63, %r62};
	xor.b64  	%rd161, %rd159, %rd160;
	mov.b64 	{%r64, %r65}, %rd159;
	mov.b64 	%rd162, {%r65, %r64};
	add.s64 	%rd163, %rd161, %rd156;
	mov.b64 	{%r66, %r67}, %rd161;
	shf.l.wrap.b32 	%r68, %r66, %r67, 13;
	shf.l.wrap.b32 	%r69, %r67, %r66, 13;
	mov.b64 	%rd164, {%r69, %r68};
	xor.b64  	%rd165, %rd164, %rd163;
	mov.b64 	{%r70, %r71}, %rd163;
	mov.b64 	%rd166, {%r71, %r70};
	add.s64 	%rd167, %rd158, %rd162;
	mov.b64 	{%r72, %r73}, %rd158;
	shf.l.wrap.b32 	%r74, %r72, %r73, 16;
	shf.l.wrap.b32 	%r75, %r73, %r72, 16;
	mov.b64 	%rd168, {%r75, %r74};
	xor.b64  	%rd169, %rd168, %rd167;
	add.s64 	%rd170, %rd169, %rd166;
	mov.b64 	{%r76, %r77}, %rd169;
	shf.l.wrap.b32 	%r78, %r76, %r77, 21;
	shf.l.wrap.b32 	%r79, %r77, %r76, 21;
	mov.b64 	%rd171, {%r79, %r78};
	xor.b64  	%rd292, %rd171, %rd170;
	add.s64 	%rd172, %rd167, %rd165;
	mov.b64 	{%r80, %r81}, %rd165;
	shf.l.wrap.b32 	%r82, %r80, %r81, 17;
	shf.l.wrap.b32 	%r83, %r81, %r80, 17;
	mov.b64 	%rd173, {%r83, %r82};
	xor.b64  	%rd290, %rd172, %rd173;
	mov.b64 	{%r84, %r85}, %rd172;
	mov.b64 	%rd291, {%r85, %r84};
	xor.b64  	%rd289, %rd170, %rd147;
	add.s32 	%r207, %r207, 8;
	setp.ne.s32 	%p4, %r207, %r3;
	@%p4 bra 	$L__BB1_5;
$L__BB1_6:
	cvt.u64.u16 	%rd174, %rs2;
	shl.b64 	%rd21, %rd174, 56;
	setp.gt.s16 	%p5, %rs4, 3;
	@%p5 bra 	$L__BB1_10;
	setp.gt.s16 	%p9, %rs4, 1;
	@%p9 bra 	$L__BB1_9;
	setp.eq.s16 	%p11, %rs4, 0;
	@%p11 bra 	$L__BB1_20;
	bra.uni 	$L__BB1_19;
$L__BB1_9:
	setp.eq.s16 	%p10, %rs4, 2;
	@%p10 bra 	$L__BB1_18;
	bra.uni 	$L__BB1_17;
$L__BB1_10:
	setp.gt.s16 	%p6, %rs4, 5;
	@%p6 bra 	$L__BB1_12;
	setp.eq.s16 	%p8, %rs4, 4;
	@%p8 bra 	$L__BB1_16;
	bra.uni 	$L__BB1_15;
$L__BB1_12:
	setp.eq.s16 	%p7, %rs4, 6;
	@%p7 bra 	$L__BB1_14;
	ld.shared.u8 	%rd175, [%r3+6];
	shl.b64 	%rd176, %rd175, 48;
	cvt.u64.u16 	%rd177, %rs2;
	shl.b64 	%rd178, %rd177, 56;
	or.b64  	%rd21, %rd176, %rd178;
$L__BB1_14:
	ld.shared.u8 	%rd179, [%r3+5];
	shl.b64 	%rd180, %rd179, 40;
	or.b64  	%rd21, %rd180, %rd21;
$L__BB1_15:
	ld.shared.u8 	%rd181, [%r3+4];
	shl.b64 	%rd182, %rd181, 32;
	or.b64  	%rd21, %rd182, %rd21;
$L__BB1_16:
	ld.shared.u8 	%r86, [%r3+3];
	mul.wide.u32 	%rd183, %r86, 16777216;
	or.b64  	%rd21, %rd183, %rd21;
$L__BB1_17:
	ld.shared.u8 	%r87, [%r3+2];
	mul.wide.u32 	%rd184, %r87, 65536;
	or.b64  	%rd21, %rd184, %rd21;
$L__BB1_18:
	ld.shared.u8 	%r88, [%r3+1];
	mul.wide.u32 	%rd185, %r88, 256;
	or.b64  	%rd21, %rd185, %rd21;
$L__BB1_19:
	ld.shared.u8 	%rd186, [%r3];
	or.b64  	%rd21, %rd21, %rd186;
$L__BB1_20:
	ld.param.u64 	%rd284, [_Z12missesKernelP16bloom_filter_gpuPhPcS1_i_param_1];
	xor.b64  	%rd187, %rd21, %rd292;
	add.s64 	%rd188, %rd290, %rd289;
	mov.b64 	{%r89, %r90}, %rd290;
	shf.l.wrap.b32 	%r91, %r89, %r90, 13;
	shf.l.wrap.b32 	%r92, %r90, %r89, 13;
	mov.b64 	%rd189, {%r92, %r91};
	xor.b64  	%rd190, %rd189, %rd188;
	mov.b64 	{%r93, %r94}, %rd188;
	mov.b64 	%rd191, {%r94, %r93};
	add.s64 	%rd192, %rd187, %rd291;
	mov.b64 	{%r95, %r96}, %rd187;
	shf.l.wrap.b32 	%r97, %r95, %r96, 16;
	shf.l.wrap.b32 	%r98, %r96, %r95, 16;
	mov.b64 	%rd193, {%r98, %r97};
	xor.b64  	%rd194, %rd193, %rd192;
	add.s64 	%rd195, %rd194, %rd191;
	mov.b64 	{%r99, %r100}, %rd194;
	shf.l.wrap.b32 	%r101, %r99, %r100, 21;
	shf.l.wrap.b32 	%r102, %r100, %r99, 21;
	mov.b64 	%rd196, {%r102, %r101};
	xor.b64  	%rd197, %rd196, %rd195;
	add.s64 	%rd198, %rd192, %rd190;
	mov.b64 	{%r103, %r104}, %rd190;
	shf.l.wrap.b32 	%r105, %r103, %r104, 17;
	shf.l.wrap.b32 	%r106, %r104, %r103, 17;
	mov.b64 	%rd199, {%r106, %r105};
	xor.b64  	%rd200, %rd198, %rd199;
	mov.b64 	{%r107, %r108}, %rd198;
	mov.b64 	%rd201, {%r108, %r107};
	add.s64 	%rd202, %rd200, %rd195;
	mov.b64 	{%r109, %r110}, %rd200;
	shf.l.wrap.b32 	%r111, %r109, %r110, 13;
	shf.l.wrap.b32 	%r112, %r110, %r109, 13;
	mov.b64 	%rd203, {%r112, %r111};
	xor.b64  	%rd204, %rd203, %rd202;
	mov.b64 	{%r113, %r114}, %rd202;
	mov.b64 	%rd205, {%r114, %r113};
	add.s64 	%rd206, %rd197, %rd201;
	mov.b64 	{%r115, %r116}, %rd197;
	shf.l.wrap.b32 	%r117, %r115, %r116, 16;
	shf.l.wrap.b32 	%r118, %r116, %r115, 16;
	mov.b64 	%rd207, {%r118, %r117};
	xor.b64  	%rd208, %rd207, %rd206;
	add.s64 	%rd209, %rd208, %rd205;
	mov.b64 	{%r119, %r120}, %rd208;
	shf.l.wrap.b32 	%r121, %r119, %r120, 21;
	shf.l.wrap.b32 	%r122, %r120, %r119, 21;
	mov.b64 	%rd210, {%r122, %r121};
	xor.b64  	%rd211, %rd210, %rd209;
	add.s64 	%rd212, %rd206, %rd204;
	mov.b64 	{%r123, %r124}, %rd204;
	shf.l.wrap.b32 	%r125, %r123, %r124, 17;
	shf.l.wrap.b32 	%r126, %r124, %r123, 17;
	mov.b64 	%rd213, {%r126, %r125};
	xor.b64  	%rd214, %rd212, %rd213;
	xor.b64  	%rd215, %rd209, %rd21;
	mov.b64 	{%r127, %r128}, %rd212;
	mov.b64 	%rd216, {%r128, %r127};
	xor.b64  	%rd217, %rd216, 255;
	add.s64 	%rd218, %rd214, %rd215;
	mov.b64 	{%r129, %r130}, %rd214;
	shf.l.wrap.b32 	%r131, %r129, %r130, 13;
	shf.l.wrap.b32 	%r132, %r130, %r129, 13;
	mov.b64 	%rd219, {%r132, %r131};
	xor.b64  	%rd220, %rd219, %rd218;
	mov.b64 	{%r133, %r134}, %rd218;
	mov.b64 	%rd221, {%r134, %r133};
	add.s64 	%rd222, %rd211, %rd217;
	mov.b64 	{%r135, %r136}, %rd211;
	shf.l.wrap.b32 	%r137, %r135, %r136, 16;
	shf.l.wrap.b32 	%r138, %r136, %r135, 16;
	mov.b64 	%rd223, {%r138, %r137};
	xor.b64  	%rd224, %rd223, %rd222;
	add.s64 	%rd225, %rd224, %rd221;
	mov.b64 	{%r139, %r140}, %rd224;
	shf.l.wrap.b32 	%r141, %r139, %r140, 21;
	shf.l.wrap.b32 	%r142, %r140, %r139, 21;
	mov.b64 	%rd226, {%r142, %r141};
	xor.b64  	%rd227, %rd226, %rd225;
	add.s64 	%rd228, %rd222, %rd220;
	mov.b64 	{%r143, %r144}, %rd220;
	shf.l.wrap.b32 	%r145, %r143, %r144, 17;
	shf.l.wrap.b32 	%r146, %r144, %r143, 17;
	mov.b64 	%rd229, {%r146, %r145};
	xor.b64  	%rd230, %rd228, %rd229;
	mov.b64 	{%r147, %r148}, %rd228;
	mov.b64 	%rd231, {%r148, %r147};
	add.s64 	%rd232, %rd230, %rd225;
	mov.b64 	{%r149, %r150}, %rd230;
	shf.l.wrap.b32 	%r151, %r149, %r150, 13;
	shf.l.wrap.b32 	%r152, %r150, %r149, 13;
	mov.b64 	%rd233, {%r152, %r151};
	xor.b64  	%rd234, %rd233, %rd232;
	mov.b64 	{%r153, %r154}, %rd232;
	mov.b64 	%rd235, {%r154, %r153};
	add.s64 	%rd236, %rd227, %rd231;
	mov.b64 	{%r155, %r156}, %rd227;
	shf.l.wrap.b32 	%r157, %r155, %r156, 16;
	shf.l.wrap.b32 	%r158, %r156, %r155, 16;
	mov.b64 	%rd237, {%r158, %r157};
	xor.b64  	%rd238, %rd237, %rd236;
	add.s64 	%rd239, %rd238, %rd235;
	mov.b64 	{%r159, %r160}, %rd238;
	shf.l.wrap.b32 	%r161, %r159, %r160, 21;
	shf.l.wrap.b32 	%r162, %r160, %r159, 21;
	mov.b64 	%rd240, {%r162, %r161};
	xor.b64  	%rd241, %rd240, %rd239;
	add.s64 	%rd242, %rd236, %rd234;
	mov.b64 	{%r163, %r164}, %rd234;
	shf.l.wrap.b32 	%r165, %r163, %r164, 17;
	shf.l.wrap.b32 	%r166, %r164, %r163, 17;
	mov.b64 	%rd243, {%r166, %r165};
	xor.b64  	%rd244, %rd242, %rd243;
	mov.b64 	{%r167, %r168}, %rd242;
	mov.b64 	%rd245, {%r168, %r167};
	add.s64 	%rd246, %rd244, %rd239;
	mov.b64 	{%r169, %r170}, %rd244;
	shf.l.wrap.b32 	%r171, %r169, %r170, 13;
	shf.l.wrap.b32 	%r172, %r170, %r169, 13;
	mov.b64 	%rd247, {%r172, %r171};
	xor.b64  	%rd248, %rd247, %rd246;
	mov.b64 	{%r173, %r174}, %rd246;
	mov.b64 	%rd249, {%r174, %r173};
	add.s64 	%rd250, %rd241, %rd245;
	mov.b64 	{%r175, %r176}, %rd241;
	shf.l.wrap.b32 	%r177, %r175, %r176, 16;
	shf.l.wrap.b32 	%r178, %r176, %r175, 16;
	mov.b64 	%rd251, {%r178, %r177};
	xor.b64  	%rd252, %rd251, %rd250;
	add.s64 	%rd253, %rd252, %rd249;
	mov.b64 	{%r179, %r180}, %rd252;
	shf.l.wrap.b32 	%r181, %r179, %r180, 21;
	shf.l.wrap.b32 	%r182, %r180, %r179, 21;
	mov.b64 	%rd254, {%r182, %r181};
	xor.b64  	%rd255, %rd254, %rd253;
	add.s64 	%rd256, %rd250, %rd248;
	mov.b64 	{%r183, %r184}, %rd248;
	shf.l.wrap.b32 	%r185, %r183, %r184, 17;
	shf.l.wrap.b32 	%r186, %r184, %r183, 17;
	mov.b64 	%rd257, {%r186, %r185};
	xor.b64  	%rd258, %rd256, %rd257;
	mov.b64 	{%r187, %r188}, %rd256;
	mov.b64 	%rd259, {%r188, %r187};
	add.s64 	%rd260, %rd258, %rd253;
	mov.b64 	{%r189, %r190}, %rd258;
	shf.l.wrap.b32 	%r191, %r189, %r190, 13;
	shf.l.wrap.b32 	%r192, %r190, %r189, 13;
	mov.b64 	%rd261, {%r192, %r191};
	xor.b64  	%rd262, %rd261, %rd260;
	add.s64 	%rd263, %rd255, %rd259;
	mov.b64 	{%r193, %r194}, %rd255;
	shf.l.wrap.b32 	%r195, %r193, %r194, 16;
	shf.l.wrap.b32 	%r196, %r194, %r193, 16;
	mov.b64 	%rd264, {%r196, %r195};
	xor.b64  	%rd265, %rd264, %rd263;
	mov.b64 	{%r197, %r198}, %rd265;
	shf.l.wrap.b32 	%r199, %r197, %r198, 21;
	shf.l.wrap.b32 	%r200, %r198, %r197, 21;
	mov.b64 	%rd266, {%r200, %r199};
	add.s64 	%rd267, %rd263, %rd262;
	mov.b64 	{%r201, %r202}, %rd262;
	shf.l.wrap.b32 	%r203, %r201, %r202, 17;
	shf.l.wrap.b32 	%r204, %r202, %r201, 17;
	mov.b64 	%rd268, {%r204, %r203};
	mov.b64 	{%r205, %r206}, %rd267;
	mov.b64 	%rd269, {%r206, %r205};
	xor.b64  	%rd270, %rd268, %rd269;
	xor.b64  	%rd271, %rd270, %rd266;
	xor.b64  	%rd36, %rd271, %rd267;
	ld.global.u64 	%rd272, [%rd1+16];
	rem.u64 	%rd273, %rd36, %rd272;
	cvta.to.global.u64 	%rd274, %rd284;
	add.s64 	%rd275, %rd274, %rd273;
	ld.global.u8 	%rs63, [%rd275];
	setp.eq.s16 	%p12, %rs63, 0;
	@%p12 bra 	$L__BB1_22;
	cvt.u16.u64 	%rs64, %rd36;
	xor.b16  	%rs88, %rs88, %rs64;
	shr.u64 	%rd276, %rd36, 1;
	cvt.u16.u64 	%rs65, %rd276;
	xor.b16  	%rs87, %rs87, %rs65;
	shr.u64 	%rd277, %rd36, 2;
	cvt.u16.u64 	%rs66, %rd277;
	xor.b16  	%rs86, %rs86, %rs66;
	shr.u64 	%rd278, %rd36, 3;
	cvt.u16.u64 	%rs67, %rd278;
	xor.b16  	%rs85, %rs85, %rs67;
	shr.u64 	%rd279, %rd36, 4;
	cvt.u16.u64 	%rs68, %rd279;
	xor.b16  	%rs84, %rs84, %rs68;
	shr.u64 	%rd280, %rd36, 5;
	cvt.u16.u64 	%rs69, %rd280;
	xor.b16  	%rs83, %rs83, %rs69;
	shr.u64 	%rd281, %rd36, 6;
	cvt.u16.u64 	%rs70, %rd281;
	xor.b16  	%rs82, %rs82, %rs70;
	shr.u64 	%rd282, %rd36, 7;
	cvt.u16.u64 	%rs71, %rd282;
	xor.b16  	%rs81, %rs81, %rs71;
	xor.b16  	%rs80, %rs80, %rs64;
	xor.b16  	%rs79, %rs79, %rs65;
	xor.b16  	%rs78, %rs78, %rs66;
	xor.b16  	%rs77, %rs77, %rs67;
	xor.b16  	%rs76, %rs76, %rs68;
	xor.b16  	%rs75, %rs75, %rs69;
	xor.b16  	%rs74, %rs74, %rs70;
	xor.b16  	%rs73, %rs73, %rs71;
	add.s16 	%rs89, %rs89, 1;
	and.b16  	%rs72, %rs89, 255;
	setp.lt.u16 	%p13, %rs72, %rs1;
	@%p13 bra 	$L__BB1_3;
	bra.uni 	$L__BB1_23;
$L__BB1_22:
	atom.global.add.u64 	%rd283, [%rd1+32], 1;
$L__BB1_23:
	ret;

}
	// .globl	_Z19initializeByteArrayPhh
.visible .entry _Z19initializeByteArrayPhh(
	.param .u64 .ptr .align 1 _Z19initializeByteArrayPhh_param_0,
	.param .u8 _Z19initializeByteArrayPhh_param_1
)
{
	.reg .pred 	%p<2>;
	.reg .b16 	%rs<3>;
	.reg .b32 	%r<6>;
	.reg .b64 	%rd<5>;

	ld.param.u64 	%rd1, [_Z19initializeByteArrayPhh_param_0];
	ld.param.u8 	%rs1, [_Z19initializeByteArrayPhh_param_1];
	mov.u32 	%r2, %ntid.x;
	mov.u32 	%r3, %ctaid.x;
	mov.u32 	%r4, %tid.x;
	mad.lo.s32 	%r1, %r2, %r3, %r4;
	cvt.u32.u16 	%r5, %rs1;
	setp.ge.u32 	%p1, %r1, %r5;
	@%p1 bra 	$L__BB2_2;
	cvta.to.global.u64 	%rd2, %rd1;
	cvt.u64.u32 	%rd3, %r1;
	add.s64 	%rd4, %rd2, %rd3;
	mov.b16 	%rs2, 0;
	st.global.u8 	[%rd4], %rs2;
$L__BB2_2:
	ret;

}


// ===== COMPILED SASS (sm_100) =====

	.target	sm_100

	.elftype	@"ET_EXEC"


//--------------------- .note.nv.tkinfo           --------------------------
	.section	.note.nv.tkinfo,"",@"SHT_NOTE"
	.sectionflags	@"SHF_NOTE_NV_TKINFO"
	.tkinfo
        /*0018*/ 	.word	0x00000002
        /*0030*/ 	.string	""
        /*0030*/ 	.string	"ptxas"
        /*0030*/ 	.string	"Cuda compilation tools, release 13.0, V13.0.88"
        /*0030*/ 	.string	"Build cuda_13.0.r13.0/compiler.36424714_0"
        /*0030*/ 	.string	"-arch sm_100 -m 64 "



//--------------------- .note.nv.cuinfo           --------------------------
	.section	.note.nv.cuinfo,"",@"SHT_NOTE"
	.sectionflags	@"SHF_NOTE_NV_CUINFO"
        /*0018*/ 	.short	0x0002
        /*001a*/ 	.short	0x0064
        /*001c*/ 	.short	0x0082
	.zero		2


//--------------------- .nv.info                  --------------------------
	.section	.nv.info,"",@"SHT_CUDA_INFO"
	.align	4


	//----- nvinfo : EIATTR_REGCOUNT
	.align		4
        /*0000*/ 	.byte	0x04, 0x2f
        /*0002*/ 	.short	(.L_1 - .L_0)
	.align		4
.L_0:
        /*0004*/ 	.word	index@(_Z15insertionKernelP16bloom_filter_gpuPhPcS1_i)
        /*0008*/ 	.word	0x00000030


	//----- nvinfo : EIATTR_FRAME_SIZE
	.align		4
.L_1:
        /*000c*/ 	.byte	0x04, 0x11
        /*000e*/ 	.short	(.L_3 - .L_2)
	.align		4
.L_2:
        /*0010*/ 	.word	index@($__internal_1_$__cuda_sm20_rem_u64)
        /*0014*/ 	.word	0x00000000


	//----- nvinfo : EIATTR_FRAME_SIZE
	.align		4
.L_3:
        /*0018*/ 	.byte	0x04, 0x11
        /*001a*/ 	.short	(.L_5 - .L_4)
	.align		4
.L_4:
        /*001c*/ 	.word	index@(_Z15insertionKernelP16bloom_filter_gpuPhPcS1_i)
        /*0020*/ 	.word	0x00000000


	//----- nvinfo : EIATTR_REGCOUNT
	.align		4
.L_5:
        /*0024*/ 	.byte	0x04, 0x2f
        /*0026*/ 	.short	(.L_7 - .L_6)
	.align		4
.L_6:
        /*0028*/ 	.word	index@(_Z12missesKernelP16bloom_filter_gpuPhPcS1_i)
        /*002c*/ 	.word	0x00000030


	//----- nvinfo : EIATTR_FRAME_SIZE
	.align		4
.L_7:
        /*0030*/ 	.byte	0x04, 0x11
        /*0032*/ 	.short	(.L_9 - .L_8)
	.align		4
.L_8:
        /*0034*/ 	.word	index@($__internal_0_$__cuda_sm20_rem_u64)
        /*0038*/ 	.word	0x00000000


	//----- nvinfo : EIATTR_FRAME_SIZE
	.align		4
.L_9:
        /*003c*/ 	.byte	0x04, 0x11
        /*003e*/ 	.short	(.L_11 - .L_10)
	.align		4
.L_10:
        /*0040*/ 	.word	index@(_Z12missesKernelP16bloom_filter_gpuPhPcS1_i)
        /*0044*/ 	.word	0x00000000


	//----- nvinfo : EIATTR_REGCOUNT
	.align		4
.L_11:
        /*0048*/ 	.byte	0x04, 0x2f
        /*004a*/ 	.short	(.L_13 - .L_12)
	.align		4
.L_12:
        /*004c*/ 	.word	index@(_Z19initializeByteArrayPhh)
        /*0050*/ 	.word	0x00000006


	//----- nvinfo : EIATTR_FRAME_SIZE
	.align		4
.L_13:
        /*0054*/ 	.byte	0x04, 0x11
        /*0056*/ 	.short	(.L_15 - .L_14)
	.align		4
.L_14:
        /*0058*/ 	.word	index@(_Z19initializeByteArrayPhh)
        /*005c*/ 	.word	0x00000000


	//----- nvinfo : EIATTR_MIN_STACK_SIZE
	.align		4
.L_15:
        /*0060*/ 	.byte	0x04, 0x12
        /*0062*/ 	.short	(.L_17 - .L_16)
	.align		4
.L_16:
        /*0064*/ 	.word	index@(_Z19initializeByteArrayPhh)
        /*0068*/ 	.word	0x00000000


	//----- nvinfo : EIATTR_MIN_STACK_SIZE
	.align		4
.L_17:
        /*006c*/ 	.byte	0x04, 0x12
        /*006e*/ 	.short	(.L_19 - .L_18)
	.align		4
.L_18:
        /*0070*/ 	.word	index@(_Z12missesKernelP16bloom_filter_gpuPhPcS1_i)
        /*0074*/ 	.word	0x00000000


	//----- nvinfo : EIATTR_MIN_STACK_SIZE
	.align		4
.L_19:
        /*0078*/ 	.byte	0x04, 0x12
        /*007a*/ 	.short	(.L_21 - .L_20)
	.align		4
.L_20:
        /*007c*/ 	.word	index@(_Z15insertionKernelP16bloom_filter_gpuPhPcS1_i)
        /*0080*/ 	.word	0x00000000
.L_21:


//--------------------- .nv.compat                --------------------------
	.section	.nv.compat,"",@"SHT_CUDA_COMPAT_INFO"
	.align	4
        /*0000*/ 	.byte	0x02, 0x09, 0x00, 0x00, 0x02, 0x02, 0x01, 0x00, 0x02, 0x05, 0x05, 0x00, 0x03, 0x07, 0x01, 0x01
        /*0010*/ 	.byte	0x02, 0x03, 0x00, 0x00, 0x02, 0x06, 0x01, 0x00, 0x04, 0x0b, 0x08, 0x00, 0x09, 0x00, 0x00, 0x00
        /*0020*/ 	.byte	0x00, 0x00, 0x00, 0x00


//--------------------- .nv.info._Z19initializeByteArrayPhh --------------------------
	.section	.nv.info._Z19initializeByteArrayPhh,"",@"SHT_CUDA_INFO"
	.sectionflags	@""
	.align	4


	//----- nvinfo : EIATTR_CUDA_API_VERSION
	.align		4
        /*0000*/ 	.byte	0x04, 0x37
        /*0002*/ 	.short	(.L_23 - .L_22)
.L_22:
        /*0004*/ 	.word	0x00000082


	//----- nvinfo : EIATTR_KPARAM_INFO
	.align		4
.L_23:
        /*0008*/ 	.byte	0x04, 0x17
        /*000a*/ 	.short	(.L_25 - .L_24)
.L_24:
        /*000c*/ 	.word	0x00000000
        /*0010*/ 	.short	0x0001
        /*0012*/ 	.short	0x0008
        /*0014*/ 	.byte	0x00, 0xf0, 0x05, 0x00


	//----- nvinfo : EIATTR_KPARAM_INFO
	.align		4
.L_25:
        /*0018*/ 	.byte	0x04, 0x17
        /*001a*/ 	.short	(.L_27 - .L_26)
.L_26:
        /*001c*/ 	.word	0x00000000
        /*0020*/ 	.short	0x0000
        /*0022*/ 	.short	0x0000
        /*0024*/ 	.byte	0x00, 0xf5, 0x21, 0x00


	//----- nvinfo : EIATTR_SPARSE_MMA_MASK
	.align		4
.L_27:
        /*0028*/ 	.byte	0x03, 0x50
        /*002a*/ 	.short	0x0000


	//----- nvinfo : EIATTR_MAXREG_COUNT
	.align		4
        /*002c*/ 	.byte	0x03, 0x1b
        /*002e*/ 	.short	0x00ff


	//----- nvinfo : EIATTR_MERCURY_ISA_VERSION
	.align		4
        /*0030*/ 	.byte	0x03, 0x5f
        /*0032*/ 	.short	0x0101


	//----- nvinfo : EIATTR_VRC_CTA_INIT_COUNT
	.align		4
        /*0034*/ 	.byte	0x02, 0x4a
	.zero		1
	.zero		1


	//----- nvinfo : EIATTR_EXIT_INSTR_OFFSETS
	.align		4
        /*0038*/ 	.byte	0x04, 0x1c
        /*003a*/ 	.short	(.L_29 - .L_28)


	//   ....[0]....
.L_28:
        /*003c*/ 	.word	0x00000070


	//   ....[1]....
        /*0040*/ 	.word	0x000000d0


	//----- nvinfo : EIATTR_CBANK_PARAM_SIZE
	.align		4
.L_29:
        /*0044*/ 	.byte	0x03, 0x19
        /*0046*/ 	.short	0x0009


	//----- nvinfo : EIATTR_PARAM_CBANK
	.align		4
        /*0048*/ 	.byte	0x04, 0x0a
        /*004a*/ 	.short	(.L_31 - .L_30)
	.align		4
.L_30:
        /*004c*/ 	.word	index@(.nv.constant0._Z19initializeByteArrayPhh)
        /*0050*/ 	.short	0x0380
        /*0052*/ 	.short	0x0009


	//----- nvinfo : EIATTR_SW_WAR
	.align		4
.L_31:
        /*0054*/ 	.byte	0x04, 0x36
        /*0056*/ 	.short	(.L_33 - .L_32)
.L_32:
        /*0058*/ 	.word	0x00000008
.L_33:


//--------------------- .nv.info._Z12missesKernelP16bloom_filter_gpuPhPcS1_i --------------------------
	.section	.nv.info._Z12missesKernelP16bloom_filter_gpuPhPcS1_i,"",@"SHT_CUDA_INFO"
	.sectionflags	@""
	.align	4


	//----- nvinfo : EIATTR_CUDA_API_VERSION
	.align		4
        /*0000*/ 	.byte	0x04, 0x37
        /*0002*/ 	.short	(.L_35 - .L_34)
.L_34:
        /*0004*/ 	.word	0x00000082


	//----- nvinfo : EIATTR_KPARAM_INFO
	.align		4
.L_35:
        /*0008*/ 	.byte	0x04, 0x17
        /*000a*/ 	.short	(.L_37 - .L_36)
.L_36:
        /*000c*/ 	.word	0x00000000
        /*0010*/ 	.short	0x0004
        /*0012*/ 	.short	0x0020
        /*0014*/ 	.byte	0x00, 0xf0, 0x11, 0x00


	//----- nvinfo : EIATTR_KPARAM_INFO
	.align		4
.L_37:
        /*0018*/ 	.byte	0x04, 0x17
        /*001a*/ 	.short	(.L_39 - .L_38)
.L_38:
        /*001c*/ 	.word	0x00000000
        /*0020*/ 	.short	0x0003
        /*0022*/ 	.short	0x0018
        /*0024*/ 	.byte	0x00, 0xf5, 0x21, 0x00


	//----- nvinfo : EIATTR_KPARAM_INFO
	.align		4
.L_39:
        /*0028*/ 	.byte	0x04, 0x17
        /*002a*/ 	.short	(.L_41 - .L_40)
.L_40:
        /*002c*/ 	.word	0x00000000
        /*0030*/ 	.short	0x0002
        /*0032*/ 	.short	0x0010
        /*0034*/ 	.byte	0x00, 0xf5, 0x21, 0x00


	//----- nvinfo : EIATTR_KPARAM_INFO
	.align		4
.L_41:
        /*0038*/ 	.byte	0x04, 0x17
        /*003a*/ 	.short	(.L_43 - .L_42)
.L_42:
        /*003c*/ 	.word	0x00000000
        /*0040*/ 	.short	0x0001
        /*0042*/ 	.short	0x0008
        /*0044*/ 	.byte	0x00, 0xf5, 0x21, 0x00


	//----- nvinfo : EIATTR_KPARAM_INFO
	.align		4
.L_43:
        /*0048*/ 	.byte	0x04, 0x17
        /*004a*/ 	.short	(.L_45 - .L_44)
.L_44:
        /*004c*/ 	.word	0x00000000
        /*0050*/ 	.short	0x0000
        /*0052*/ 	.short	0x0000
        /*0054*/ 	.byte	0x00, 0xf5, 0x21, 0x00


	//----- nvinfo : EIATTR_SPARSE_MMA_MASK
	.align		4
.L_45:
        /*0058*/ 	.byte	0x03, 0x50
        /*005a*/ 	.short	0x0000


	//----- nvinfo : EIATTR_MAXREG_COUNT
	.align		4
        /*005c*/ 	.byte	0x03, 0x1b
        /*005e*/ 	.short	0x00ff


	//----- nvinfo : EIATTR_MERCURY_ISA_VERSION
	.align		4
        /*0060*/ 	.byte	0x03, 0x5f
        /*0062*/ 	.short	0x0101


	//----- nvinfo : EIATTR_INT_WARP_WIDE_INSTR_OFFSETS
	.align		4
        /*0064*/ 	.byte	0x04, 0x31
        /*0066*/ 	.short	(.L_47 - .L_46)


	//   ....[0]....
.L_46:
        /*0068*/ 	.word	0x00001fc0


	//----- nvinfo : EIATTR_VRC_CTA_INIT_COUNT
	.align		4
.L_47:
        /*006c*/ 	.byte	0x02, 0x4a
	.zero		1
	.zero		1


	//----- nvinfo : EIATTR_EXIT_INSTR_OFFSETS
	.align		4
        /*0070*/ 	.byte	0x04, 0x1c
        /*0072*/ 	.short	(.L_49 - .L_48)


	//   ....[0]....
.L_48:
        /*0074*/ 	.word	0x00000090


	//   ....[1]....
        /*0078*/ 	.word	0x000007c0


	//   ....[2]....
        /*007c*/ 	.word	0x00001fa0


	//   ....[3]....
        /*0080*/ 	.word	0x00002070


	//----- nvinfo : EIATTR_CRS_STACK_SIZE
	.align		4
.L_49:
        /*0084*/ 	.byte	0x04, 0x1e
        /*0086*/ 	.short	(.L_51 - .L_50)
.L_50:
        /*0088*/ 	.word	0x00000000


	//----- nvinfo : EIATTR_CBANK_PARAM_SIZE
	.align		4
.L_51:
        /*008c*/ 	.byte	0x03, 0x19
        /*008e*/ 	.short	0x0024


	//----- nvinfo : EIATTR_PARAM_CBANK
	.align		4
        /*0090*/ 	.byte	0x04, 0x0a
        /*0092*/ 	.short	(.L_53 - .L_52)
	.align		4
.L_52:
        /*0094*/ 	.word	index@(.nv.constant0._Z12missesKernelP16bloom_filter_gpuPhPcS1_i)
        /*0098*/ 	.short	0x0380
        /*009a*/ 	.short	0x0024


	//----- nvinfo : EIATTR_SW_WAR
	.align		4
.L_53:
        /*009c*/ 	.byte	0x04, 0x36
        /*009e*/ 	.short	(.L_55 - .L_54)
.L_54:
        /*00a0*/ 	.word	0x00000008
.L_55:


//--------------------- .nv.info._Z15insertionKernelP16bloom_filter_gpuPhPcS1_i --------------------------
	.section	.nv.info._Z15insertionKernelP16bloom_filter_gpuPhPcS1_i,"",@"SHT_CUDA_INFO"
	.sectionflags	@""
	.align	4


	//----- nvinfo : EIATTR_CUDA_API_VERSION
	.align		4
        /*0000*/ 	.byte	0x04, 0x37
        /*0002*/ 	.short	(.L_57 - .L_56)
.L_56:
        /*0004*/ 	.word	0x00000082


	//----- nvinfo : EIATTR_KPARAM_INFO
	.align		4
.L_57:
        /*0008*/ 	.byte	0x04, 0x17
        /*000a*/ 	.short	(.L_59 - .L_58)
.L_58:
        /*000c*/ 	.word	0x00000000
        /*0010*/ 	.short	0x0004
        /*0012*/ 	.short	0x0020
        /*0014*/ 	.byte	0x00, 0xf0, 0x11, 0x00


	//----- nvinfo : EIATTR_KPARAM_INFO
	.align		4
.L_59:
        /*0018*/ 	.byte	0x04, 0x17
        /*001a*/ 	.short	(.L_61 - .L_60)
.L_60:
        /*001c*/ 	.word	0x00000000
        /*0020*/ 	.short	0x0003
        /*0022*/ 	.short	0x0018
        /*0024*/ 	.byte	0x00, 0xf5, 0x21, 0x00


	//----- nvinfo : EIATTR_KPARAM_INFO
	.align		4
.L_61:
        /*0028*/ 	.byte	0x04, 0x17
        /*002a*/ 	.short	(.L_63 - .L_62)
.L_62:
        /*002c*/ 	.word	0x00000000
        /*0030*/ 	.short	0x0002
        /*0032*/ 	.short	0x0010
        /*0034*/ 	.byte	0x00, 0xf5, 0x21, 0x00


	//----- nvinfo : EIATTR_KPARAM_INFO
	.align		4
.L_63:
        /*0038*/ 	.byte	0x04, 0x17
        /*003a*/ 	.short	(.L_65 - .L_64)
.L_64:
        /*003c*/ 	.word	0x00000000
        /*0040*/ 	.short	0x0001
        /*0042*/ 	.short	0x0008
        /*0044*/ 	.byte	0x00, 0xf5, 0x21, 0x00


	//----- nvinfo : EIATTR_KPARAM_INFO
	.align		4
.L_65:
        /*0048*/ 	.byte	0x04, 0x17
        /*004a*/ 	.short	(.L_67 - .L_66)
.L_66:
        /*004c*/ 	.word	0x00000000
        /*0050*/ 	.short	0x0000
        /*0052*/ 	.short	0x0000
        /*0054*/ 	.byte	0x00, 0xf5, 0x21, 0x00


	//----- nvinfo : EIATTR_SPARSE_MMA_MASK
	.align		4
.L_67:
        /*0058*/ 	.byte	0x03, 0x50
        /*005a*/ 	.short	0x0000


	//----- nvinfo : EIATTR_MAXREG_COUNT
	.align		4
        /*005c*/ 	.byte	0x03, 0x1b
        /*005e*/ 	.short	0x00ff


	//----- nvinfo : EIATTR_MERCURY_ISA_VERSION
	.align		4
        /*0060*/ 	.byte	0x03, 0x5f
        /*0062*/ 	.short	0x0101


	//----- nvinfo : EIATTR_VRC_CTA_INIT_COUNT
	.align		4
        /*0064*/ 	.byte	0x02, 0x4a
	.zero		1
	.zero		1


	//----- nvinfo : EIATTR_EXIT_INSTR_OFFSETS
	.align		4
        /*0068*/ 	.byte	0x04, 0x1c
        /*006a*/ 	.short	(.L_69 - .L_68)


	//   ....[0]....
.L_68:
        /*006c*/ 	.word	0x00000090


	//   ....[1]....
        /*0070*/ 	.word	0x000007c0


	//   ....[2]....
        /*0074*/ 	.word	0x00001f90


	//----- nvinfo : EIATTR_CRS_STACK_SIZE
	.align		4
.L_69:
        /*0078*/ 	.byte	0x04, 0x1e
        /*007a*/ 	.short	(.L_71 - .L_70)
.L_70:
        /*007c*/ 	.word	0x00000000


	//----- nvinfo : EIATTR_CBANK_PARAM_SIZE
	.align		4
.L_71:
        /*0080*/ 	.byte	0x03, 0x19
        /*0082*/ 	.short	0x0024


	//----- nvinfo : EIATTR_PARAM_CBANK
	.align		4
        /*0084*/ 	.byte	0x04, 0x0a
        /*0086*/ 	.short	(.L_73 - .L_72)
	.align		4
.L_72:
        /*0088*/ 	.word	index@(.nv.constant0._Z15insertionKernelP16bloom_filter_gpuPhPcS1_i)
        /*008c*/ 	.short	0x0380
        /*008e*/ 	.short	0x0024


	//----- nvinfo : EIATTR_SW_WAR
	.align		4
.L_73:
        /*0090*/ 	.byte	0x04, 0x36
        /*0092*/ 	.short	(.L_75 - .L_74)
.L_74:
        /*0094*/ 	.word	0x00000008
.L_75:


//--------------------- .nv.callgraph             --------------------------
	.section	.nv.callgraph,"",@"SHT_CUDA_CALLGRAPH"
	.align	4
	.sectionentsize	8
	.align		4
        /*0000*/ 	.word	0x00000000
	.align		4
        /*0004*/ 	.word	0xffffffff
	.align		4
        /*0008*/ 	.word	0x00000000
	.align		4
        /*000c*/ 	.word	0xfffffffe
	.align		4
        /*0010*/ 	.word	0x00000000
	.align		4
        /*0014*/ 	.word	0xfffffffd
	.align		4
        /*0018*/ 	.word	0x00000000
	.align		4
        /*001c*/ 	.word	0xfffffffc


//--------------------- .text._Z19initializeByteArrayPhh --------------------------
	.section	.text._Z19initializeByteArrayPhh,"ax",@progbits
	.align	128
        .global         _Z19initializeByteArrayPhh
        .type           _Z19initializeByteArrayPhh,@function
        .size           _Z19initializeByteArrayPhh,(.L_x_40 - _Z19initializeByteArrayPhh)
        .other          _Z19initializeByteArrayPhh,@"STO_CUDA_ENTRY STV_DEFAULT"
_Z19initializeByteArrayPhh:
.text._Z19initializeByteArrayPhh:
[----:B------:R-:W-:Y:S01]  /*0000*/  LDC R1, c[0x0][0x37c] ;  /* 0x0000df00ff017b82 */ /* 0x000fe20000000800 */
[----:B------:R-:W0:Y:S01]  /*0010*/  S2R R2, SR_CTAID.X ;  /* 0x0000000000027919 */ /* 0x000e220000002500 */
[----:B------:R-:W0:Y:S01]  /*0020*/  LDCU UR4, c[0x0][0x360] ;  /* 0x00006c00ff0477ac */ /* 0x000e220008000800 */
[----:B------:R-:W0:Y:S01]  /*0030*/  S2R R3, SR_TID.X ;  /* 0x0000000000037919 */ /* 0x000e220000002100 */
[----:B------:R-:W1:Y:S01]  /*0040*/  LDCU.U8 UR5, c[0x0][0x388] ;  /* 0x00007100ff0577ac */ /* 0x000e620008000000 */
[----:B0-----:R-:W-:-:S05]  /*0050*/  IMAD R2, R2, UR4, R3 ;  /* 0x0000000402027c24 */ /* 0x001fca000f8e0203 */
[----:B-1----:R-:W-:-:S13]  /*0060*/  ISETP.GE.U32.AND P0, PT, R2, UR5, PT ;  /* 0x0000000502007c0c */ /* 0x002fda000bf06070 */
[----:B------:R-:W-:Y:S05]  /*0070*/  @P0 EXIT ;  /* 0x000000000000094d */ /* 0x000fea0003800000 */
[----:B------:R-:W0:Y:S01]  /*0080*/  LDCU.64 UR6, c[0x0][0x380] ;  /* 0x00007000ff0677ac */ /* 0x000e220008000a00 */
[----:B------:R-:W1:Y:S01]  /*0090*/  LDCU.64 UR4, c[0x0][0x358] ;  /* 0x00006b00ff0477ac */ /* 0x000e620008000a00 */
[----:B0-----:R-:W-:-:S04]  /*00a0*/  IADD3 R2, P0, PT, R2, UR6, RZ ;  /* 0x0000000602027c10 */ /* 0x001fc8000ff1e0ff */
[----:B------:R-:W-:-:S05]  /*00b0*/  IADD3.X R3, PT, PT, RZ, UR7, RZ, P0, !PT ;  /* 0x00000007ff037c10 */ /* 0x000fca00087fe4ff */
[----:B-1----:R-:W-:Y:S01]  /*00c0*/  STG.E.U8 desc[UR4][R2.64], RZ ;  /* 0x000000ff02007986 */ /* 0x002fe2000c101104 */
[----:B------:R-:W-:Y:S05]  /*00d0*/  EXIT ;  /* 0x000000000000794d */ /* 0x000fea0003800000 */
.L_x_0:
[----:B------:R-:W-:-:S00]  /*00e0*/  BRA `(.L_x_0) ;  /* 0xfffffffc00fc7947 */ /* 0x000fc0000383ffff */
[----:B------:R-:W-:-:S00]  /*00f0*/  NOP ;  /* 0x0000000000007918 */ /* 0x000fc00000000000 */
        /* <DEDUP_REMOVED lines=8> */
.L_x_40:


//--------------------- .text._Z12missesKernelP16bloom_filter_gpuPhPcS1_i --------------------------
	.section	.text._Z12missesKernelP16bloom_filter_gpuPhPcS1_i,"ax",@progbits
	.align	128
        .global         _Z12missesKernelP16bloom_filter_gpuPhPcS1_i
        .type           _Z12missesKernelP16bloom_filter_gpuPhPcS1_i,@function
        .size           _Z12missesKernelP16bloom_filter_gpuPhPcS1_i,(.L_x_38 - _Z12missesKernelP16bloom_filter_gpuPhPcS1_i)
        .other          _Z12missesKernelP16bloom_filter_gpuPhPcS1_i,@"STO_CUDA_ENTRY STV_DEFAULT"
_Z12missesKernelP16bloom_filter_gpuPhPcS1_i:
.text._Z12missesKernelP16bloom_filter_gpuPhPcS1_i:
[----:B------:R-:W-:Y:S01]  /*0000*/  LDC R1, c[0x0][0x37c] ;  /* 0x0000df00ff017b82 */ /* 0x000fe20000000800 */
[----:B------:R-:W0:Y:S07]  /*0010*/  S2R R3, SR_CTAID.X ;  /* 0x0000000000037919 */ /* 0x000e2e0000002500 */
[----:B------:R-:W1:Y:S01]  /*0020*/  LDC R39, c[0x0][0x3a0] ;  /* 0x0000e800ff277b82 */ /* 0x000e620000000800 */
[----:B------:R-:W0:Y:S01]  /*0030*/  LDCU UR4, c[0x0][0x360] ;  /* 0x00006c00ff0477ac */ /* 0x000e220008000800 */
[----:B------:R-:W0:Y:S01]  /*0040*/  S2R R2, SR_TID.X ;  /* 0x0000000000027919 */ /* 0x000e220000002100 */
[----:B-1----:R-:W-:Y:S01]  /*0050*/  SHF.R.S32.HI R7, RZ, 0x1f, R39 ;  /* 0x0000001fff077819 */ /* 0x002fe20000011427 */
[----:B0-----:R-:W-:-:S05]  /*0060*/  IMAD R0, R3, UR4, R2 ;  /* 0x0000000403007c24 */ /* 0x001fca000f8e0202 */
[----:B------:R-:W-:-:S04]  /*0070*/  ISETP.GE.U32.AND P0, PT, R0, R39, PT ;  /* 0x000000270000720c */ /* 0x000fc80003f06070 */
[----:B------:R-:W-:-:S13]  /*0080*/  ISETP.GE.U32.AND.EX P0, PT, RZ, R7, PT, P0 ;  /* 0x00000007ff00720c */ /* 0x000fda0003f06100 */
[----:B------:R-:W-:Y:S05]  /*0090*/  @P0 EXIT ;  /* 0x000000000000094d */ /* 0x000fea0003800000 */
[----:B------:R-:W0:Y:S01]  /*00a0*/  LDCU.128 UR4, c[0x0][0x390] ;  /* 0x00007200ff0477ac */ /* 0x000e220008000c00 */
[C---:B------:R-:W-:Y:S02]  /*00b0*/  IMAD R5, R39.reuse, 0x3, RZ ;  /* 0x0000000327057824 */ /* 0x040fe400078e02ff */
[C---:B------:R-:W-:Y:S01]  /*00c0*/  IMAD.SHL.U32 R3, R39.reuse, 0x2, RZ ;  /* 0x0000000227037824 */ /* 0x040fe200078e00ff */
[----:B------:R-:W1:Y:S01]  /*00d0*/  LDCU.64 UR8, c[0x0][0x358] ;  /* 0x00006b00ff0877ac */ /* 0x000e620008000a00 */
[----:B------:R-:W-:Y:S01]  /*00e0*/  IMAD R15, R39, 0x5, RZ ;  /* 0x00000005270f7824 */ /* 0x000fe200078e02ff */
[----:B0-----:R-:W-:-:S04]  /*00f0*/  IADD3 R40, P0, PT, R0, UR4, RZ ;  /* 0x0000000400287c10 */ /* 0x001fc8000ff1e0ff */
[-C--:B------:R-:W-:Y:S01]  /*0100*/  IADD3 R10, P2, PT, R5, R40.reuse, RZ ;  /* 0x00000028050a7210 */ /* 0x080fe20007f5e0ff */
[----:B------:R-:W-:Y:S01]  /*0110*/  IMAD.X R41, RZ, RZ, UR5, P0 ;  /* 0x00000005ff297e24 */ /* 0x000fe200080e06ff */
[----:B------:R-:W-:Y:S02]  /*0120*/  IADD3 R6, P0, PT, R40, R39, RZ ;  /* 0x0000002728067210 */ /* 0x000fe40007f1e0ff */
[-C--:B------:R-:W-:Y:S01]  /*0130*/  IADD3 R8, P1, PT, R3, R40.reuse, RZ ;  /* 0x0000002803087210 */ /* 0x080fe20007f3e0ff */
[----:B------:R-:W-:Y:S01]  /*0140*/  IMAD R21, R39, 0xa, RZ ;  /* 0x0000000a27157824 */ /* 0x000fe200078e02ff */
[-C--:B------:R-:W-:Y:S01]  /*0150*/  LEA.HI.X.SX32 R11, R5, R41.reuse, 0x1, P2 ;  /* 0x00000029050b7211 */ /* 0x080fe200010f0eff */
[----:B------:R-:W-:Y:S01]  /*0160*/  IMAD.X R7, R7, 0x1, R41, P0 ;  /* 0x0000000107077824 */ /* 0x000fe200000e0629 */
[----:B------:R-:W-:Y:S01]  /*0170*/  LEA.HI.X.SX32 R9, R3, R41, 0x1, P1 ;  /* 0x0000002903097211 */ /* 0x000fe200008f0eff */
[----:B------:R-:W-:Y:S01]  /*0180*/  IMAD.SHL.U32 R13, R39, 0x4, RZ ;  /* 0x00000004270d7824 */ /* 0x000fe200078e00ff */
[----:B------:R-:W-:Y:S01]  /*0190*/  IADD3 R20, P2, PT, R21, R40, RZ ;  /* 0x0000002815147210 */ /* 0x000fe20007f5e0ff */
[----:B-1----:R0:W2:Y:S01]  /*01a0*/  LDG.E.U8 R5, desc[UR8][R10.64] ;  /* 0x000000080a057981 */ /* 0x0020a2000c1e1100 */
[----:B------:R-:W-:-:S02]  /*01b0*/  IMAD R25, R39, 0x6, RZ ;  /* 0x0000000627197824 */ /* 0x000fc400078e02ff */
[C---:B------:R-:W-:Y:S01]  /*01c0*/  IMAD R35, R39.reuse, 0x11, RZ ;  /* 0x0000001127237824 */ /* 0x040fe200078e02ff */
[----:B------:R1:W3:Y:S01]  /*01d0*/  LDG.E.U8 R3, desc[UR8][R6.64] ;  /* 0x0000000806037981 */ /* 0x0002e2000c1e1100 */
[----:B------:R-:W-:Y:S01]  /*01e0*/  IMAD R27, R39, 0x7, RZ ;  /* 0x00000007271b7824 */ /* 0x000fe200078e02ff */
[-C--:B------:R-:W-:Y:S02]  /*01f0*/  IADD3 R12, P4, PT, R25, R40.reuse, RZ ;  /* 0x00000028190c7210 */ /* 0x080fe40007f9e0ff */
[----:B------:R4:W5:Y:S01]  /*0200*/  LDG.E.U8 R4, desc[UR8][R8.64] ;  /* 0x0000000808047981 */ /* 0x000962000c1e1100 */
[----:B0-----:R-:W-:Y:S01]  /*0210*/  IADD3 R10, P0, PT, R15, R40, RZ ;  /* 0x000000280f0a7210 */ /* 0x001fe20007f1e0ff */
[----:B-1----:R-:W-:-:S03]  /*0220*/  IMAD R6, R39, 0xc, RZ ;  /* 0x0000000c27067824 */ /* 0x002fc600078e02ff */
[-C--:B------:R-:W-:Y:S01]  /*0230*/  LEA.HI.X.SX32 R11, R15, R41.reuse, 0x1, P0 ;  /* 0x000000290f0b7211 */ /* 0x080fe200000f0eff */
[----:B------:R-:W-:Y:S01]  /*0240*/  IMAD.SHL.U32 R17, R39, 0x8, RZ ;  /* 0x0000000827117824 */ /* 0x000fe200078e00ff */
[----:B------:R-:W-:Y:S01]  /*0250*/  LEA.HI.X.SX32 R21, R21, R41, 0x1, P2 ;  /* 0x0000002915157211 */ /* 0x000fe200010f0eff */
[----:B------:R-:W-:Y:S01]  /*0260*/  IMAD R19, R39, 0x9, RZ ;  /* 0x0000000927137824 */ /* 0x000fe200078e02ff */
[-C--:B----4-:R-:W-:Y:S01]  /*0270*/  IADD3 R8, P1, PT, R13, R40.reuse, RZ ;  /* 0x000000280d087210 */ /* 0x090fe20007f3e0ff */
[C---:B------:R-:W-:Y:S01]  /*0280*/  IMAD R23, R39.reuse, 0xb, RZ ;  /* 0x0000000b27177824 */ /* 0x040fe200078e02ff */
[-C--:B------:R-:W-:Y:S01]  /*0290*/  IADD3 R24, P0, PT, R6, R40.reuse, RZ ;  /* 0x0000002806187210 */ /* 0x080fe20007f1e0ff */
[----:B------:R-:W-:Y:S01]  /*02a0*/  IMAD R7, R39, 0xd, RZ ;  /* 0x0000000d27077824 */ /* 0x000fe200078e02ff */
[----:B------:R-:W-:Y:S01]  /*02b0*/  IADD3 R34, P2, PT, R35, R40, RZ ;  /* 0x0000002823227210 */ /* 0x000fe20007f5e0ff */
[C---:B------:R-:W-:Y:S02]  /*02c0*/  IMAD R29, R39.reuse, 0xe, RZ ;  /* 0x0000000e271d7824 */ /* 0x040fe400078e02ff */
[----:B------:R-:W-:-:S02]  /*02d0*/  IMAD R31, R39, 0xf, RZ ;  /* 0x0000000f271f7824 */ /* 0x000fc400078e02ff */
[C---:B------:R-:W-:Y:S02]  /*02e0*/  IMAD.SHL.U32 R33, R39.reuse, 0x10, RZ ;  /* 0x0000001027217824 */ /* 0x040fe400078e00ff */
[C---:B------:R-:W-:Y:S02]  /*02f0*/  IMAD R37, R39.reuse, 0x12, RZ ;  /* 0x0000001227257824 */ /* 0x040fe400078e02ff */
[----:B------:R-:W-:Y:S01]  /*0300*/  IMAD R38, R39, 0x13, RZ ;  /* 0x0000001327267824 */ /* 0x000fe200078e02ff */
[-C--:B------:R-:W-:Y:S01]  /*0310*/  IADD3 R14, P3, PT, R27, R40.reuse, RZ ;  /* 0x000000281b0e7210 */ /* 0x080fe20007f7e0ff */
[----:B------:R-:W-:Y:S01]  /*0320*/  IMAD R39, R39, 0x14, RZ ;  /* 0x0000001427277824 */ /* 0x000fe200078e02ff */
[-C--:B------:R-:W-:Y:S01]  /*0330*/  LEA.HI.X.SX32 R9, R13, R41.reuse, 0x1, P1 ;  /* 0x000000290d097211 */ /* 0x080fe200008f0eff */
[----:B------:R-:W4:Y:S01]  /*0340*/  LDG.E.U8 R11, desc[UR8][R10.64] ;  /* 0x000000080a0b7981 */ /* 0x000f22000c1e1100 */
[-C--:B------:R-:W-:Y:S02]  /*0350*/  LEA.HI.X.SX32 R13, R25, R41.reuse, 0x1, P4 ;  /* 0x00000029190d7211 */ /* 0x080fe400020f0eff */
[----:B------:R-:W-:Y:S01]  /*0360*/  IADD3 R26, P4, PT, R7, R40, RZ ;  /* 0x00000028071a7210 */ /* 0x000fe20007f9e0ff */
[----:B------:R-:W4:Y:S01]  /*0370*/  LDG.E.U8 R21, desc[UR8][R20.64] ;  /* 0x0000000814157981 */ /* 0x000f22000c1e1100 */
[----:B------:R-:W-:-:S02]  /*0380*/  LEA.HI.X.SX32 R25, R6, R41, 0x1, P0 ;  /* 0x0000002906197211 */ /* 0x000fc400000f0eff */
[-C--:B------:R-:W-:Y:S01]  /*0390*/  LEA.HI.X.SX32 R35, R35, R41.reuse, 0x1, P2 ;  /* 0x0000002923237211 */ /* 0x080fe200010f0eff */
[----:B------:R-:W4:Y:S01]  /*03a0*/  LDG.E.U8 R9, desc[UR8][R8.64] ;  /* 0x0000000808097981 */ /* 0x000f22000c1e1100 */
[CC--:B------:R-:W-:Y:S02]  /*03b0*/  IADD3 R42, P0, PT, R38.reuse, R40.reuse, RZ ;  /* 0x00000028262a7210 */ /* 0x0c0fe40007f1e0ff */
[----:B------:R-:W-:Y:S01]  /*03c0*/  IADD3 R6, P2, PT, R39, R40, RZ ;  /* 0x0000002827067210 */ /* 0x000fe20007f5e0ff */
[----:B------:R0:W4:Y:S01]  /*03d0*/  LDG.E.U8 R13, desc[UR8][R12.64] ;  /* 0x000000080c0d7981 */ /* 0x000122000c1e1100 */
[-C--:B------:R-:W-:Y:S02]  /*03e0*/  LEA.HI.X.SX32 R15, R27, R41.reuse, 0x1, P3 ;  /* 0x000000291b0f7211 */ /* 0x080fe400018f0eff */
[-C--:B------:R-:W-:Y:S01]  /*03f0*/  LEA.HI.X.SX32 R27, R7, R41.reuse, 0x1, P4 ;  /* 0x00000029071b7211 */ /* 0x080fe200020f0eff */
[----:B------:R1:W4:Y:S01]  /*0400*/  LDG.E.U8 R45, desc[UR8][R24.64] ;  /* 0x00000008182d7981 */ /* 0x000322000c1e1100 */
[----:B------:R-:W-:-:S02]  /*0410*/  LEA.HI.X.SX32 R43, R38, R41, 0x1, P0 ;  /* 0x00000029262b7211 */ /* 0x000fc400000f0eff */
[-C--:B------:R-:W-:Y:S01]  /*0420*/  LEA.HI.X.SX32 R7, R39, R41.reuse, 0x1, P2 ;  /* 0x0000002927077211 */ /* 0x080fe200010f0eff */
[----:B------:R-:W4:Y:S01]  /*0430*/  LDG.E.U8 R15, desc[UR8][R14.64] ;  /* 0x000000080e0f7981 */ /* 0x000f22000c1e1100 */
[----:B------:R-:W0:Y:S01]  /*0440*/  LDC.64 R38, c[0x0][0x380] ;  /* 0x0000e000ff267b82 */ /* 0x000e220000000a00 */
[-C--:B------:R-:W-:Y:S02]  /*0450*/  IADD3 R16, P6, PT, R17, R40.reuse, RZ ;  /* 0x0000002811107210 */ /* 0x080fe40007fde0ff */
[-C--:B------:R-:W-:Y:S01]  /*0460*/  IADD3 R18, P5, PT, R19, R40.reuse, RZ ;  /* 0x0000002813127210 */ /* 0x080fe20007fbe0ff */
[----:B------:R-:W4:Y:S01]  /*0470*/  LDG.E.U8 R27, desc[UR8][R26.64] ;  /* 0x000000081a1b7981 */ /* 0x000f22000c1e1100 */
[----:B------:R-:W-:Y:S02]  /*0480*/  IADD3 R22, P1, PT, R23, R40, RZ ;  /* 0x0000002817167210 */ /* 0x000fe40007f3e0ff */
[-C--:B------:R-:W-:Y:S01]  /*0490*/  LEA.HI.X.SX32 R17, R17, R41.reuse, 0x1, P6 ;  /* 0x0000002911117211 */ /* 0x080fe200030f0eff */
[----:B------:R-:W4:Y:S01]  /*04a0*/  LDG.E.U8 R35, desc[UR8][R34.64] ;  /* 0x0000000822237981 */ /* 0x000f22000c1e1100 */
[----:B------:R-:W-:-:S02]  /*04b0*/  LEA.HI.X.SX32 R19, R19, R41, 0x1, P5 ;  /* 0x0000002913137211 */ /* 0x000fc400028f0eff */
[-C--:B------:R-:W-:Y:S01]  /*04c0*/  LEA.HI.X.SX32 R23, R23, R41.reuse, 0x1, P1 ;  /* 0x0000002917177211 */ /* 0x080fe200008f0eff */
[----:B------:R-:W4:Y:S01]  /*04d0*/  LDG.E.U8 R43, desc[UR8][R42.64] ;  /* 0x000000082a2b7981 */ /* 0x000f22000c1e1100 */
[-C--:B------:R-:W-:Y:S02]  /*04e0*/  IADD3 R28, P3, PT, R29, R40.reuse, RZ ;  /* 0x000000281d1c7210 */ /* 0x080fe40007f7e0ff */
[-C--:B------:R-:W-:Y:S01]  /*04f0*/  IADD3 R30, P6, PT, R31, R40.reuse, RZ ;  /* 0x000000281f1e7210 */ /* 0x080fe20007fde0ff */
[----:B------:R-:W4:Y:S01]  /*0500*/  LDG.E.U8 R17, desc[UR8][R16.64] ;  /* 0x0000000810117981 */ /* 0x000f22000c1e1100 */
[-C--:B------:R-:W-:Y:S02]  /*0510*/  IADD3 R32, P5, PT, R33, R40.reuse, RZ ;  /* 0x0000002821207210 */ /* 0x080fe40007fbe0ff */
[----:B------:R-:W-:Y:S01]  /*0520*/  IADD3 R36, P1, PT, R37, R40, RZ ;  /* 0x0000002825247210 */ /* 0x000fe20007f3e0ff */
[----:B------:R-:W4:Y:S04]  /*0530*/  LDG.E.U8 R19, desc[UR8][R18.64] ;  /* 0x0000000812137981 */ /* 0x000f28000c1e1100 */
[----:B0-----:R-:W4:Y:S01]  /*0540*/  LDG.E.U8 R8, desc[UR8][R38.64] ;  /* 0x0000000826087981 */ /* 0x001f22000c1e1100 */
[----:B------:R-:W-:-:S02]  /*0550*/  LEA.HI.X.SX32 R29, R29, R41, 0x1, P3 ;  /* 0x000000291d1d7211 */ /* 0x000fc400018f0eff */
[-C--:B------:R-:W-:Y:S01]  /*0560*/  LEA.HI.X.SX32 R31, R31, R41.reuse, 0x1, P6 ;  /* 0x000000291f1f7211 */ /* 0x080fe200030f0eff */
[----:B------:R-:W4:Y:S01]  /*0570*/  LDG.E.U8 R23, desc[UR8][R22.64] ;  /* 0x0000000816177981 */ /* 0x000f22000c1e1100 */
[-C--:B------:R-:W-:Y:S02]  /*0580*/  LEA.HI.X.SX32 R33, R33, R41.reuse, 0x1, P5 ;  /* 0x0000002921217211 */ /* 0x080fe400028f0eff */
[----:B------:R-:W-:Y:S01]  /*0590*/  LEA.HI.X.SX32 R37, R37, R41, 0x1, P1 ;  /* 0x0000002925257211 */ /* 0x000fe200008f0eff */
[----:B------:R-:W4:Y:S04]  /*05a0*/  LDG.E.U8 R29, desc[UR8][R28.64] ;  /* 0x000000081c1d7981 */ /* 0x000f28000c1e1100 */
[----:B------:R-:W4:Y:S04]  /*05b0*/  LDG.E.U8 R41, desc[UR8][R40.64] ;  /* 0x0000000828297981 */ /* 0x000f28000c1e1100 */
[----:B------:R-:W4:Y:S04]  /*05c0*/  LDG.E.U8 R31, desc[UR8][R30.64] ;  /* 0x000000081e1f7981 */ /* 0x000f28000c1e1100 */
[----:B------:R-:W4:Y:S04]  /*05d0*/  LDG.E.U8 R33, desc[UR8][R32.64] ;  /* 0x0000000820217981 */ /* 0x000f28000c1e1100 */
[----:B------:R-:W4:Y:S04]  /*05e0*/  LDG.E.U8 R37, desc[UR8][R36.64] ;  /* 0x0000000824257981 */ /* 0x000f28000c1e1100 */
[----:B------:R-:W4:Y:S01]  /*05f0*/  LDG.E.U8 R7, desc[UR8][R6.64] ;  /* 0x0000000806077981 */ /* 0x000f22000c1e1100 */
[----:B------:R-:W0:Y:S01]  /*0600*/  S2R R12, SR_CgaCtaId ;  /* 0x00000000000c7919 */ /* 0x000e220000008800 */
[----:B------:R-:W-:-:S02]  /*0610*/  MOV R10, 0x400 ;  /* 0x00000400000a7802 */ /* 0x000fc40000000f00 */
[----:B-1----:R-:W-:Y:S02]  /*0620*/  IADD3 R24, P0, PT, R0, UR6, RZ ;  /* 0x0000000600187c10 */ /* 0x002fe4000ff1e0ff */
[----:B0-----:R-:W-:-:S05]  /*0630*/  LEA R25, R12, R10, 0x18 ;  /* 0x0000000a0c197211 */ /* 0x001fca00078ec0ff */
[----:B------:R-:W-:Y:S02]  /*0640*/  IMAD R2, R2, 0x15, R25 ;  /* 0x0000001502027824 */ /* 0x000fe400078e0219 */
[----:B------:R-:W-:-:S03]  /*0650*/  IMAD.X R25, RZ, RZ, UR7, P0 ;  /* 0x00000007ff197e24 */ /* 0x000fc600080e06ff */
[----:B--2---:R0:W-:Y:S04]  /*0660*/  STS.U8 [R2+0x3], R5 ;  /* 0x0000030502007388 */ /* 0x0041e80000000000 */
[----:B---3--:R0:W-:Y:S04]  /*0670*/  STS.U8 [R2+0x1], R3 ;  /* 0x0000010302007388 */ /* 0x0081e80000000000 */
[----:B-----5:R0:W-:Y:S04]  /*0680*/  STS.U8 [R2+0x2], R4 ;  /* 0x0000020402007388 */ /* 0x0201e80000000000 */
[----:B----4-:R0:W-:Y:S04]  /*0690*/  STS.U8 [R2+0x5], R11 ;  /* 0x0000050b02007388 */ /* 0x0101e80000000000 */
[----:B------:R0:W-:Y:S04]  /*06a0*/  STS.U8 [R2+0xa], R21 ;  /* 0x00000a1502007388 */ /* 0x0001e80000000000 */
[----:B------:R0:W-:Y:S04]  /*06b0*/  STS.U8 [R2+0x4], R9 ;  /* 0x0000040902007388 */ /* 0x0001e80000000000 */
[----:B------:R0:W-:Y:S04]  /*06c0*/  STS.U8 [R2+0x6], R13 ;  /* 0x0000060d02007388 */ /* 0x0001e80000000000 */
[----:B------:R0:W-:Y:S04]  /*06d0*/  STS.U8 [R2+0xc], R45 ;  /* 0x00000c2d02007388 */ /* 0x0001e80000000000 */
[----:B------:R0:W-:Y:S04]  /*06e0*/  STS.U8 [R2+0x7], R15 ;  /* 0x0000070f02007388 */ /* 0x0001e80000000000 */
[----:B------:R0:W-:Y:S04]  /*06f0*/  STS.U8 [R2+0xd], R27 ;  /* 0x00000d1b02007388 */ /* 0x0001e80000000000 */
[----:B------:R0:W-:Y:S04]  /*0700*/  STS.U8 [R2+0x11], R35 ;  /* 0x0000112302007388 */ /* 0x0001e80000000000 */
[----:B------:R0:W-:Y:S01]  /*0710*/  STS.U8 [R2+0x13], R43 ;  /* 0x0000132b02007388 */ /* 0x0001e20000000000 */
[----:B------:R-:W-:-:S03]  /*0720*/  ISETP.NE.AND P0, PT, R8, RZ, PT ;  /* 0x000000ff0800720c */ /* 0x000fc60003f05270 */
[----:B------:R0:W-:Y:S04]  /*0730*/  STS.U8 [R2+0x8], R17 ;  /* 0x0000081102007388 */ /* 0x0001e80000000000 */
[----:B------:R0:W-:Y:S04]  /*0740*/  STS.U8 [R2+0x9], R19 ;  /* 0x0000091302007388 */ /* 0x0001e80000000000 */
[----:B------:R0:W-:Y:S04]  /*0750*/  STS.U8 [R2+0xb], R23 ;  /* 0x00000b1702007388 */ /* 0x0001e80000000000 */
[----:B------:R0:W-:Y:S04]  /*0760*/  STS.U8 [R2+0xe], R29 ;  /* 0x00000e1d02007388 */ /* 0x0001e80000000000 */
[----:B------:R0:W-:Y:S04]  /*0770*/  STS.U8 [R2+0xf], R31 ;  /* 0x00000f1f02007388 */ /* 0x0001e80000000000 */
[----:B------:R0:W-:Y:S04]  /*0780*/  STS.U8 [R2+0x10], R33 ;  /* 0x0000102102007388 */ /* 0x0001e80000000000 */
[----:B------:R0:W-:Y:S04]  /*0790*/  STS.U8 [R2+0x12], R37 ;  /* 0x0000122502007388 */ /* 0x0001e80000000000 */
[----:B------:R0:W-:Y:S04]  /*07a0*/  STS.U8 [R2], R41 ;  /* 0x0000002902007388 */ /* 0x0001e80000000000 */
[----:B------:R0:W-:Y:S01]  /*07b0*/  STS.U8 [R2+0x14], R7 ;  /* 0x0000140702007388 */ /* 0x0001e20000000000 */
[----:B------:R-:W-:Y:S05]  /*07c0*/  @!P0 EXIT ;  /* 0x000000000000894d */ /* 0x000fea0003800000 */
[----:B------:R-:W2:Y:S01]  /*07d0*/  LDG.E.U8 R0, desc[UR8][R24.64] ;  /* 0x0000000818007981 */ /* 0x000ea2000c1e1100 */
[----:B------:R-:W-:Y:S01]  /*07e0*/  IMAD.MOV.U32 R28, RZ, RZ, 0x1 ;  /* 0x00000001ff1c7424 */ /* 0x000fe200078e00ff */
[----:B0-----:R-:W-:Y:S02]  /*07f0*/  PRMT R3, RZ, 0x7610, R3 ;  /* 0x00007610ff037816 */ /* 0x001fe40000000003 */
[----:B------:R-:W-:Y:S02]  /*0800*/  PRMT R4, RZ, 0x7610, R4 ;  /* 0x00007610ff047816 */ /* 0x000fe40000000004 */
[----:B------:R-:W-:Y:S02]  /*0810*/  PRMT R5, RZ, 0x7610, R5 ;  /* 0x00007610ff057816 */ /* 0x000fe40000000005 */
[----:B------:R-:W-:Y:S02]  /*0820*/  PRMT R6, RZ, 0x7610, R6 ;  /* 0x00007610ff067816 */ /* 0x000fe40000000006 */
[----:B------:R-:W-:-:S02]  /*0830*/  PRMT R7, RZ, 0x7610, R7 ;  /* 0x00007610ff077816 */ /* 0x000fc40000000007 */
[----:B------:R-:W-:Y:S02]  /*0840*/  PRMT R9, RZ, 0x7610, R9 ;  /* 0x00007610ff097816 */ /* 0x000fe40000000009 */
[----:B------:R-:W-:Y:S02]  /*0850*/  PRMT R10, RZ, 0x7610, R10 ;  /* 0x00007610ff0a7816 */ /* 0x000fe4000000000a */
        /* <DEDUP_REMOVED lines=9> */
[----:B--2---:R-:W-:-:S05]  /*08f0*/  LOP3.LUT R29, R0, 0xf8, RZ, 0xc0, !PT ;  /* 0x000000f8001d7812 */ /* 0x004fca00078ec0ff */
[----:B------:R-:W-:-:S07]  /*0900*/  IMAD.IADD R29, R2, 0x1, R29 ;  /* 0x00000001021d7824 */ /* 0x000fce00078e021d */
.L_x_18:
[----:B------:R-:W-:Y:S01]  /*0910*/  LOP3.LUT R24, R10, 0xff, RZ, 0xc0, !PT ;  /* 0x000000ff0a187812 */ /* 0x000fe200078ec0ff */
[----:B------:R-:W-:Y:S01]  /*0920*/  BSSY.RECONVERGENT B0, `(.L_x_1) ;  /* 0x000007a000007945 */ /* 0x000fe20003800200 */
[----:B------:R-:W-:Y:S02]  /*0930*/  LOP3.LUT R22, R9, 0xff, RZ, 0xc0, !PT ;  /* 0x000000ff09167812 */ /* 0x000fe400078ec0ff */
[----:B------:R-:W-:Y:S01]  /*0940*/  LOP3.LUT R20, R7, 0xff, RZ, 0xc0, !PT ;  /* 0x000000ff07147812 */ /* 0x000fe200078ec0ff */
[----:B------:R-:W-:Y:S01]  /*0950*/  IMAD.WIDE.U32 R24, R24, 0x100, RZ ;  /* 0x0000010018187825 */ /* 0x000fe200078e00ff */
[----:B------:R-:W-:Y:S02]  /*0960*/  LOP3.LUT R32, R18, 0xff, RZ, 0xc0, !PT ;  /* 0x000000ff12207812 */ /* 0x000fe400078ec0ff */
[----:B------:R-:W-:Y:S01]  /*0970*/  LOP3.LUT R30, R17, 0xff, RZ, 0xc0, !PT ;  /* 0x000000ff111e7812 */ /* 0x000fe200078ec0ff */
[----:B------:R-:W-:Y:S01]  /*0980*/  IMAD.WIDE.U32 R22, R22, 0x10000, RZ ;  /* 0x0001000016167825 */ /* 0x000fe200078e00ff */
[----:B------:R-:W-:-:S02]  /*0990*/  LOP3.LUT R26, R16, 0xff, RZ, 0xc0, !PT ;  /* 0x000000ff101a7812 */ /* 0x000fc400078ec0ff */
[----:B------:R-:W-:Y:S01]  /*09a0*/  LOP3.LUT R34, R0, 0xf8, RZ, 0xc0, !PT ;  /* 0x000000f800227812 */ /* 0x000fe200078ec0ff */
[----:B------:R-:W-:Y:S01]  /*09b0*/  IMAD.WIDE.U32 R20, R20, 0x1000000, RZ ;  /* 0x0100000014147825 */ /* 0x000fe200078e00ff */
[----:B------:R-:W-:Y:S02]  /*09c0*/  LOP3.LUT R39, R0, 0x7, RZ, 0xc0, !PT ;  /* 0x0000000700277812 */ /* 0x000fe400078ec0ff */
[----:B------:R-:W-:Y:S01]  /*09d0*/  ISETP.NE.AND P1, PT, R34, RZ, PT ;  /* 0x000000ff2200720c */ /* 0x000fe20003f25270 */
[----:B------:R-:W-:Y:S01]  /*09e0*/  IMAD.WIDE.U32 R32, R32, 0x100, RZ ;  /* 0x0000010020207825 */ /* 0x000fe200078e00ff */
[----:B------:R-:W-:Y:S02]  /*09f0*/  LOP3.LUT R25, R21, R25, R23, 0xfe, !PT ;  /* 0x0000001915197212 */ /* 0x000fe400078efe17 */
[----:B------:R-:W-:Y:S01]  /*0a00*/  PRMT R23, R5, 0x7104, RZ ;  /* 0x0000710405177816 */ /* 0x000fe200000000ff */
[----:B------:R-:W-:Y:S01]  /*0a10*/  IMAD.WIDE.U32 R30, R30, 0x10000, RZ ;  /* 0x000100001e1e7825 */ /* 0x000fe200078e00ff */
[----:B------:R-:W-:-:S02]  /*0a20*/  LOP3.LUT R35, R32, 0xff, R28, 0xf8, !PT ;  /* 0x000000ff20237812 */ /* 0x000fc400078ef81c */
[----:B------:R-:W-:Y:S01]  /*0a30*/  LOP3.LUT R32, R25, 0xff, R6, 0xf8, !PT ;  /* 0x000000ff19207812 */ /* 0x000fe200078ef806 */
[----:B------:R-:W-:Y:S01]  /*0a40*/  IMAD.WIDE.U32 R26, R26, 0x1000000, RZ ;  /* 0x010000001a1a7825 */ /* 0x000fe200078e00ff */
[----:B------:R-:W-:Y:S02]  /*0a50*/  PRMT R21, R14, 0x7104, RZ ;  /* 0x000071040e157816 */ /* 0x000fe400000000ff */
[----:B------:R-:W-:Y:S01]  /*0a60*/  LOP3.LUT R25, R24, 0xff, R11, 0xf8, !PT ;  /* 0x000000ff18197812 */ /* 0x000fe200078ef80b */
[----:B------:R-:W-:Y:S01]  /*0a70*/  IMAD.U32 R24, R4, 0x10000, RZ ;  /* 0x0001000004187824 */ /* 0x000fe200078e00ff */
[----:B------:R-:W-:Y:S02]  /*0a80*/  LOP3.LUT R34, R27, R33, R31, 0xfe, !PT ;  /* 0x000000211b227212 */ /* 0x000fe400078efe1f */
[----:B------:R-:W-:Y:S02]  /*0a90*/  LOP3.LUT R26, R26, R35, R30, 0xfe, !PT ;  /* 0x000000231a1a7212 */ /* 0x000fe400078efe1e */
[----:B------:R-:W-:-:S02]  /*0aa0*/  LOP3.LUT R34, R34, 0xff, R15, 0xf8, !PT ;  /* 0x000000ff22227812 */ /* 0x000fc400078ef80f */
[----:B------:R-:W-:Y:S02]  /*0ab0*/  LOP3.LUT R31, R32, 0xff00, R23, 0xf8, !PT ;  /* 0x0000ff00201f7812 */ /* 0x000fe400078ef817 */
[----:B------:R-:W-:Y:S02]  /*0ac0*/  LOP3.LUT R27, R3, 0xffff, RZ, 0xc0, !PT ;  /* 0x0000ffff031b7812 */ /* 0x000fe400078ec0ff */
[----:B------:R-:W-:Y:S01]  /*0ad0*/  LOP3.LUT R30, R34, 0xff00, R21, 0xf8, !PT ;  /* 0x0000ff00221e7812 */ /* 0x000fe200078ef815 */
[----:B------:R-:W-:Y:S01]  /*0ae0*/  IMAD.U32 R21, R13, 0x10000, RZ ;  /* 0x000100000d157824 */ /* 0x000fe200078e00ff */
[----:B------:R-:W-:Y:S01]  /*0af0*/  LOP3.LUT R23, R12, 0xffff, RZ, 0xc0, !PT ;  /* 0x0000ffff0c177812 */ /* 0x000fe200078ec0ff */
[----:B------:R-:W-:Y:S01]  /*0b00*/  IMAD.SHL.U32 R27, R27, 0x1000000, RZ ;  /* 0x010000001b1b7824 */ /* 0x000fe200078e00ff */
[----:B------:R-:W-:Y:S02]  /*0b10*/  LOP3.LUT R24, R31, 0xff0000, R24, 0xf8, !PT ;  /* 0x00ff00001f187812 */ /* 0x000fe400078ef818 */
[----:B------:R-:W-:Y:S01]  /*0b20*/  LOP3.LUT R30, R30, 0xff0000, R21, 0xf8, !PT ;  /* 0x00ff00001e1e7812 */ /* 0x000fe200078ef815 */
[----:B------:R-:W-:Y:S01]  /*0b30*/  IMAD.SHL.U32 R23, R23, 0x1000000, RZ ;  /* 0x0100000017177824 */ /* 0x000fe200078e00ff */
[----:B------:R-:W-:-:S02]  /*0b40*/  LOP3.LUT R27, R24, R27, RZ, 0xfc, !PT ;  /* 0x0000001b181b7212 */ /* 0x000fc400078efcff */
[----:B------:R-:W-:Y:S02]  /*0b50*/  LOP3.LUT R25, R20, R25, R22, 0xfe, !PT ;  /* 0x0000001914197212 */ /* 0x000fe400078efe16 */
[----:B------:R-:W-:Y:S02]  /*0b60*/  LOP3.LUT R23, R30, R23, RZ, 0xfc, !PT ;  /* 0x000000171e177212 */ /* 0x000fe400078efcff */
[C---:B------:R-:W-:Y:S02]  /*0b70*/  LOP3.LUT R33, R26.reuse, 0x6e657261, RZ, 0x3c, !PT ;  /* 0x6e6572611a217812 */ /* 0x040fe400078e3cff */
[----:B------:R-:W-:Y:S02]  /*0b80*/  LOP3.LUT R32, R26, 0x70736575, RZ, 0x3c, !PT ;  /* 0x707365751a207812 */ /* 0x000fe400078e3cff */
[C---:B------:R-:W-:Y:S02]  /*0b90*/  LOP3.LUT R30, R27.reuse, 0x74656462, RZ, 0x3c, !PT ;  /* 0x746564621b1e7812 */ /* 0x040fe400078e3cff */
[----:B------:R-:W-:-:S02]  /*0ba0*/  LOP3.LUT R31, R27, 0x646f7261, RZ, 0x3c, !PT ;  /* 0x646f72611b1f7812 */ /* 0x000fc400078e3cff */
[----:B------:R-:W-:Y:S02]  /*0bb0*/  ISETP.GT.AND P0, PT, R39, 0x3, PT ;  /* 0x000000032700780c */ /* 0x000fe40003f04270 */
[C---:B------:R-:W-:Y:S02]  /*0bc0*/  LOP3.LUT R35, R25.reuse, 0x79746573, RZ, 0x3c, !PT ;  /* 0x7974657319237812 */ /* 0x040fe400078e3cff */
[----:B------:R-:W-:Y:S02]  /*0bd0*/  LOP3.LUT R34, R25, 0x6e646f6d, RZ, 0x3c, !PT ;  /* 0x6e646f6d19227812 */ /* 0x000fe400078e3cff */
[C---:B------:R-:W-:Y:S02]  /*0be0*/  LOP3.LUT R27, R23.reuse, 0x6c796765, RZ, 0x3c, !PT ;  /* 0x6c796765171b7812 */ /* 0x040fe400078e3cff */
[----:B------:R-:W-:Y:S01]  /*0bf0*/  LOP3.LUT R26, R23, 0x736f6d65, RZ, 0x3c, !PT ;  /* 0x736f6d65171a7812 */ /* 0x000fe200078e3cff */
[----:B------:R-:W-:Y:S06]  /*0c00*/  @!P1 BRA `(.L_x_2) ;  /* 0x00000004002c9947 */ /* 0x000fec0003800000 */
[----:B------:R-:W-:-:S07]  /*0c10*/  IMAD.MOV.U32 R36, RZ, RZ, R2 ;  /* 0x000000ffff247224 */ /* 0x000fce00078e0002 */
.L_x_3:
[----:B------:R-:W0:Y:S01]  /*0c20*/  LDS.U8 R24, [R36+0x1] ;  /* 0x0000010024187984 */ /* 0x000e220000000000 */
[----:B------:R-:W-:-:S03]  /*0c30*/  IADD3 R32, P1, PT, R32, R34, RZ ;  /* 0x0000002220207210 */ /* 0x000fc60007f3e0ff */
[----:B------:R-:W1:Y:S02]  /*0c40*/  LDS.U8 R22, [R36+0x2] ;  /* 0x0000020024167984 */ /* 0x000e640000000000 */
[----:B------:R-:W-:Y:S02]  /*0c50*/  IMAD.X R26, R26, 0x1, R31, P1 ;  /* 0x000000011a1a7824 */ /* 0x000fe400008e061f */
[----:B------:R-:W2:Y:S04]  /*0c60*/  LDS.U8 R20, [R36+0x3] ;  /* 0x0000030024147984 */ /* 0x000ea80000000000 */
[----:B------:R-:W3:Y:S04]  /*0c70*/  LDS.U8 R43, [R36] ;  /* 0x00000000242b7984 */ /* 0x000ee80000000000 */
[----:B------:R-:W4:Y:S04]  /*0c80*/  LDS.U8 R37, [R36+0x5] ;  /* 0x0000050024257984 */ /* 0x000f280000000000 */
[----:B------:R-:W5:Y:S04]  /*0c90*/  LDS.U8 R38, [R36+0x4] ;  /* 0x0000040024267984 */ /* 0x000f680000000000 */
[----:B------:R-:W5:Y:S04]  /*0ca0*/  LDS.U8 R40, [R36+0x6] ;  /* 0x0000060024287984 */ /* 0x000f680000000000 */
[----:B------:R0:W5:Y:S02]  /*0cb0*/  LDS.U8 R41, [R36+0x7] ;  /* 0x0000070024297984 */ /* 0x0001640000000000 */
[----:B0-----:R-:W-:-:S02]  /*0cc0*/  VIADD R36, R36, 0x8 ;  /* 0x0000000824247836 */ /* 0x001fc40000000000 */
[----:B------:R-:W-:-:S04]  /*0cd0*/  IMAD.WIDE.U32 R24, R24, 0x100, RZ ;  /* 0x0000010018187825 */ /* 0x000fc800078e00ff */
[----:B-1----:R-:W-:-:S04]  /*0ce0*/  IMAD.WIDE.U32 R22, R22, 0x10000, RZ ;  /* 0x0001000016167825 */ /* 0x002fc800078e00ff */
[----:B--2---:R-:W-:Y:S01]  /*0cf0*/  IMAD.WIDE.U32 R20, R20, 0x1000000, RZ ;  /* 0x0100000014147825 */ /* 0x004fe200078e00ff */
[----:B---3--:R-:W-:-:S04]  /*0d00*/  LOP3.LUT R43, R22, R24, R43, 0xfe, !PT ;  /* 0x00000018162b7212 */ /* 0x008fc800078efe2b */
[----:B------:R-:W-:Y:S01]  /*0d10*/  LOP3.LUT R22, R21, R25, R23, 0xfe, !PT ;  /* 0x0000001915167212 */ /* 0x000fe200078efe17 */
[----:B----4-:R-:W-:Y:S01]  /*0d20*/  IMAD.SHL.U32 R37, R37, 0x100, RZ ;  /* 0x0000010025257824 */ /* 0x010fe200078e00ff */
[----:B------:R-:W-:Y:S02]  /*0d30*/  LOP3.LUT R20, R43, R20, RZ, 0xfc, !PT ;  /* 0x000000142b147212 */ /* 0x000fe400078efcff */
[----:B------:R-:W-:Y:S02]  /*0d40*/  SHF.L.W.U32.HI R25, R31, 0xd, R34 ;  /* 0x0000000d1f197819 */ /* 0x000fe40000010e22 */
[----:B-----5:R-:W-:Y:S02]  /*0d50*/  LOP3.LUT R37, R37, R22, R38, 0xfe, !PT ;  /* 0x0000001625257212 */ /* 0x020fe400078efe26 */
[----:B------:R-:W-:Y:S01]  /*0d60*/  SHF.L.W.U32.HI R23, R34, 0xd, R31 ;  /* 0x0000000d22177819 */ /* 0x000fe20000010e1f */
[----:B------:R-:W-:Y:S02]  /*0d70*/  IMAD.U32 R21, R40, 0x10000, RZ ;  /* 0x0001000028157824 */ /* 0x000fe400078e00ff */
[----:B------:R-:W-:-:S05]  /*0d80*/  IMAD.SHL.U32 R22, R41, 0x1000000, RZ ;  /* 0x0100000029167824 */ /* 0x000fca00078e00ff */
[----:B------:R-:W-:Y:S02]  /*0d90*/  LOP3.LUT R21, R22, R37, R21, 0xfe, !PT ;  /* 0x0000002516157212 */ /* 0x000fe400078efe15 */
[----:B------:R-:W-:Y:S02]  /*0da0*/  LOP3.LUT R22, R20, R35, RZ, 0x3c, !PT ;  /* 0x0000002314167212 */ /* 0x000fe400078e3cff */
[----:B------:R-:W-:Y:S02]  /*0db0*/  LOP3.LUT R37, R21, R30, RZ, 0x3c, !PT ;  /* 0x0000001e15257212 */ /* 0x000fe400078e3cff */
[----:B------:R-:W-:Y:S02]  /*0dc0*/  IADD3 R33, P1, PT, R33, R22, RZ ;  /* 0x0000001621217210 */ /* 0x000fe40007f3e0ff */
[----:B------:R-:W-:Y:S02]  /*0dd0*/  LOP3.LUT R30, R25, R32, RZ, 0x3c, !PT ;  /* 0x00000020191e7212 */ /* 0x000fe400078e3cff */
[----:B------:R-:W-:Y:S01]  /*0de0*/  SHF.L.W.U32.HI R24, R37, 0x10, R22 ;  /* 0x0000001025187819 */ /* 0x000fe20000010e16 */
[----:B------:R-:W-:Y:S01]  /*0df0*/  IMAD.X R27, R27, 0x1, R37, P1 ;  /* 0x000000011b1b7824 */ /* 0x000fe200008e0625 */
[----:B------:R-:W-:-:S02]  /*0e00*/  LOP3.LUT R35, R23, R26, RZ, 0x3c, !PT ;  /* 0x0000001a17237212 */ /* 0x000fc400078e3cff */
[----:B------:R-:W-:Y:S02]  /*0e10*/  SHF.L.W.U32.HI R22, R22, 0x10, R37 ;  /* 0x0000001016167819 */ /* 0x000fe40000010e25 */
[----:B------:R-:W-:Y:S02]  /*0e20*/  IADD3 R23, P1, PT, R33, R30, RZ ;  /* 0x0000001e21177210 */ /* 0x000fe40007f3e0ff */
[----:B------:R-:W-:Y:S02]  /*0e30*/  LOP3.LUT R31, R24, R33, RZ, 0x3c, !PT ;  /* 0x00000021181f7212 */ /* 0x000fe400078e3cff */
[----:B------:R-:W-:Y:S01]  /*0e40*/  LOP3.LUT R38, R22, R27, RZ, 0x3c, !PT ;  /* 0x0000001b16267212 */ /* 0x000fe200078e3cff */
[--C-:B------:R-:W-:Y:S01]  /*0e50*/  IMAD.X R34, R27, 0x1, R35.reuse, P1 ;  /* 0x000000011b227824 */ /* 0x100fe200008e0623 */
[----:B------:R-:W-:Y:S02]  /*0e60*/  SHF.L.W.U32.HI R24, R35, 0x11, R30 ;  /* 0x0000001123187819 */ /* 0x000fe40000010e1e */
[----:B------:R-:W-:-:S02]  /*0e70*/  SHF.L.W.U32.HI R25, R30, 0x11, R35 ;  /* 0x000000111e197819 */ /* 0x000fc40000010e23 */
[----:B------:R-:W-:Y:S02]  /*0e80*/  IADD3 R26, P1, PT, R31, R26, RZ ;  /* 0x0000001a1f1a7210 */ /* 0x000fe40007f3e0ff */
[C---:B------:R-:W-:Y:S02]  /*0e90*/  SHF.L.W.U32.HI R22, R38.reuse, 0x15, R31 ;  /* 0x0000001526167819 */ /* 0x040fe40000010e1f */
[----:B------:R-:W-:Y:S02]  /*0ea0*/  LOP3.LUT R27, R23, R24, RZ, 0x3c, !PT ;  /* 0x00000018171b7212 */ /* 0x000fe400078e3cff */
[----:B------:R-:W-:Y:S01]  /*0eb0*/  SHF.L.W.U32.HI R24, R31, 0x15, R38 ;  /* 0x000000151f187819 */ /* 0x000fe20000010e26 */
[----:B------:R-:W-:Y:S01]  /*0ec0*/  IMAD.X R31, R38, 0x1, R32, P1 ;  /* 0x00000001261f7824 */ /* 0x000fe200008e0620 */
[----:B------:R-:W-:Y:S02]  /*0ed0*/  LOP3.LUT R30, R34, R25, RZ, 0x3c, !PT ;  /* 0x00000019221e7212 */ /* 0x000fe400078e3cff */
[----:B------:R-:W-:-:S02]  /*0ee0*/  LOP3.LUT R33, R22, R26, RZ, 0x3c, !PT ;  /* 0x0000001a16217212 */ /* 0x000fc400078e3cff */
[C---:B------:R-:W-:Y:S02]  /*0ef0*/  IADD3 R22, P1, PT, R27.reuse, R26, RZ ;  /* 0x0000001a1b167210 */ /* 0x040fe40007f3e0ff */
[----:B------:R-:W-:Y:S02]  /*0f00*/  SHF.L.W.U32.HI R25, R30, 0xd, R27 ;  /* 0x0000000d1e197819 */ /* 0x000fe40000010e1b */
[----:B------:R-:W-:Y:S01]  /*0f10*/  LOP3.LUT R38, R24, R31, RZ, 0x3c, !PT ;  /* 0x0000001f18267212 */ /* 0x000fe200078e3cff */
[----:B------:R-:W-:Y:S01]  /*0f20*/  IMAD.X R32, R30, 0x1, R31, P1 ;  /* 0x000000011e207824 */ /* 0x000fe200008e061f */
[----:B------:R-:W-:Y:S02]  /*0f30*/  IADD3 R26, P2, PT, R34, R33, RZ ;  /* 0x00000021221a7210 */ /* 0x000fe40007f5e0ff */
[----:B------:R-:W-:Y:S02]  /*0f40*/  SHF.L.W.U32.HI R24, R27, 0xd, R30 ;  /* 0x0000000d1b187819 */ /* 0x000fe40000010e1e */
[----:B------:R-:W-:Y:S01]  /*0f50*/  LOP3.LUT R31, R25, R22, RZ, 0x3c, !PT ;  /* 0x00000016191f7212 */ /* 0x000fe200078e3cff */
[----:B------:R-:W-:Y:S01]  /*0f60*/  IMAD.X R30, R23, 0x1, R38, P2 ;  /* 0x00000001171e7824 */ /* 0x000fe200010e0626 */
[----:B------:R-:W-:-:S02]  /*0f70*/  SHF.L.W.U32.HI R25, R38, 0x10, R33 ;  /* 0x0000001026197819 */ /* 0x000fc40000010e21 */
[----:B------:R-:W-:Y:S02]  /*0f80*/  LOP3.LUT R34, R24, R32, RZ, 0x3c, !PT ;  /* 0x0000002018227212 */ /* 0x000fe400078e3cff */
[----:B------:R-:W-:Y:S02]  /*0f90*/  IADD3 R27, P1, PT, R26, R31, RZ ;  /* 0x0000001f1a1b7210 */ /* 0x000fe40007f3e0ff */
[----:B------:R-:W-:Y:S02]  /*0fa0*/  SHF.L.W.U32.HI R23, R33, 0x10, R38 ;  /* 0x0000001021177819 */ /* 0x000fe40000010e26 */
[----:B------:R-:W-:Y:S01]  /*0fb0*/  LOP3.LUT R25, R25, R26, RZ, 0x3c, !PT ;  /* 0x0000001a19197212 */ /* 0x000fe200078e3cff */
[----:B------:R-:W-:Y:S01]  /*0fc0*/  IMAD.X R33, R30, 0x1, R34, P1 ;  /* 0x000000011e217824 */ /* 0x000fe200008e0622 */
[----:B------:R-:W-:Y:S02]  /*0fd0*/  LOP3.LUT R26, R23, R30, RZ, 0x3c, !PT ;  /* 0x0000001e171a7212 */ /* 0x000fe400078e3cff */
[----:B------:R-:W-:-:S02]  /*0fe0*/  IADD3 R32, P1, PT, R25, R32, RZ ;  /* 0x0000002019207210 */ /* 0x000fc40007f3e0ff */
[----:B------:R-:W-:Y:S02]  /*0ff0*/  SHF.L.W.U32.HI R24, R31, 0x11, R34 ;  /* 0x000000111f187819 */ /* 0x000fe40000010e22 */
[C---:B------:R-:W-:Y:S01]  /*1000*/  SHF.L.W.U32.HI R35, R26.reuse, 0x15, R25 ;  /* 0x000000151a237819 */ /* 0x040fe20000010e19 */
[----:B------:R-:W-:Y:S01]  /*1010*/  IMAD.X R22, R26, 0x1, R22, P1 ;  /* 0x000000011a167824 */ /* 0x000fe200008e0616 */
[----:B------:R-:W-:Y:S02]  /*1020*/  ISETP.NE.AND P1, PT, R36, R29, PT ;  /* 0x0000001d2400720c */ /* 0x000fe40003f25270 */
[----:B------:R-:W-:Y:S02]  /*1030*/  SHF.L.W.U32.HI R34, R34, 0x11, R31 ;  /* 0x0000001122227819 */ /* 0x000fe40000010e1f */
[----:B------:R-:W-:Y:S02]  /*1040*/  SHF.L.W.U32.HI R30, R25, 0x15, R26 ;  /* 0x00000015191e7819 */ /* 0x000fe40000010e1a */
[----:B------:R-:W-:-:S02]  /*1050*/  LOP3.LUT R35, R35, R32, RZ, 0x3c, !PT ;  /* 0x0000002023237212 */ /* 0x000fc400078e3cff */
[----:B------:R-:W-:Y:S02]  /*1060*/  LOP3.LUT R32, R32, R20, RZ, 0x3c, !PT ;  /* 0x0000001420207212 */ /* 0x000fe400078e3cff */
[----:B------:R-:W-:Y:S02]  /*1070*/  LOP3.LUT R30, R30, R22, RZ, 0x3c, !PT ;  /* 0x000000161e1e7212 */ /* 0x000fe400078e3cff */
[----:B------:R-:W-:Y:S02]  /*1080*/  LOP3.LUT R26, R22, R21, RZ, 0x3c, !PT ;  /* 0x00000015161a7212 */ /* 0x000fe400078e3cff */
[----:B------:R-:W-:Y:S02]  /*1090*/  LOP3.LUT R34, R27, R34, RZ, 0x3c, !PT ;  /* 0x000000221b227212 */ /* 0x000fe400078e3cff */
[----:B------:R-:W-:Y:S01]  /*10a0*/  LOP3.LUT R31, R33, R24, RZ, 0x3c, !PT ;  /* 0x00000018211f7212 */ /* 0x000fe200078e3cff */
[----:B------:R-:W-:Y:S06]  /*10b0*/  @P1 BRA `(.L_x_3) ;  /* 0xfffffff800d81947 */ /* 0x000fec000383ffff */
.L_x_2:
[----:B------:R-:W-:Y:S05]  /*10c0*/  BSYNC.RECONVERGENT B0 ;  /* 0x0000000000007941 */ /* 0x000fea0003800200 */
.L_x_1:
[----:B------:R-:W-:Y:S04]  /*10d0*/  BSSY.RECONVERGENT B0, `(.L_x_4) ;  /* 0x0000031000007945 */ /* 0x000fe80003800200 */
[----:B------:R-:W-:Y:S01]  /*10e0*/  BSSY.RELIABLE B1, `(.L_x_5) ;  /* 0x000002d000017945 */ /* 0x000fe20003800100 */
[----:B------:R-:W-:Y:S02]  /*10f0*/  IMAD.SHL.U32 R23, R0, 0x1000000, RZ ;  /* 0x0100000000177824 */ /* 0x000fe400078e00ff */
[----:B------:R-:W-:Y:S01]  /*1100*/  IMAD.MOV.U32 R37, RZ, RZ, RZ ;  /* 0x000000ffff257224 */ /* 0x000fe200078e00ff */
[----:B------:R-:W-:Y:S06]  /*1110*/  @P0 BRA `(.L_x_6) ;  /* 0x0000000000240947 */ /* 0x000fec0003800000 */
[----:B------:R-:W-:-:S13]  /*1120*/  ISETP.GT.AND P0, PT, R39, 0x1, PT ;  /* 0x000000012700780c */ /* 0x000fda0003f04270 */
[----:B------:R-:W-:Y:S05]  /*1130*/  @P0 BRA `(.L_x_7) ;  /* 0x0000000000100947 */ /* 0x000fea0003800000 */
[----:B------:R-:W-:-:S13]  /*1140*/  ISETP.NE.AND P0, PT, R39, RZ, PT ;  /* 0x000000ff2700720c */ /* 0x000fda0003f05270 */
[----:B------:R-:W-:Y:S05]  /*1150*/  @!P0 BREAK.RELIABLE B1 ;  /* 0x0000000000018942 */ /* 0x000fea0003800100 */
[----:B------:R-:W-:Y:S05]  /*1160*/  @!P0 BRA `(.L_x_8) ;  /* 0x00000000009c8947 */ /* 0x000fea0003800000 */
[----:B------:R-:W-:Y:S05]  /*1170*/  BRA `(.L_x_9) ;  /* 0x00000000008c7947 */ /* 0x000fea0003800000 */
.L_x_7:
[----:B------:R-:W-:-:S13]  /*1180*/  ISETP.NE.AND P0, PT, R39, 0x2, PT ;  /* 0x000000022700780c */ /* 0x000fda0003f05270 */
[----:B------:R-:W-:Y:S05]  /*1190*/  @!P0 BRA `(.L_x_10) ;  /* 0x0000000000748947 */ /* 0x000fea0003800000 */
[----:B------:R-:W-:Y:S05]  /*11a0*/  BRA `(.L_x_11) ;  /* 0x0000000000607947 */ /* 0x000fea0003800000 */
.L_x_6:
[----:B------:R-:W-:Y:S01]  /*11b0*/  ISETP.GT.AND P0, PT, R39, 0x5, PT ;  /* 0x000000052700780c */ /* 0x000fe20003f04270 */
[----:B------:R-:W-:Y:S04]  /*11c0*/  BSSY.RECONVERGENT B2, `(.L_x_12) ;  /* 0x0000012000027945 */ /* 0x000fe80003800200 */
[----:B------:R-:W-:Y:S08]  /*11d0*/  BSSY.RELIABLE B3, `(.L_x_13) ;  /* 0x000000e000037945 */ /* 0x000ff00003800100 */
[----:B------:R-:W-:Y:S05]  /*11e0*/  @P0 BRA `(.L_x_14) ;  /* 0x0000000000100947 */ /* 0x000fea0003800000 */
[----:B------:R-:W-:-:S13]  /*11f0*/  ISETP.NE.AND P0, PT, R39, 0x4, PT ;  /* 0x000000042700780c */ /* 0x000fda0003f05270 */
[----:B------:R-:W-:Y:S05]  /*1200*/  @!P0 BREAK.RELIABLE B3 ;  /* 0x0000000000038942 */ /* 0x000fea0003800100 */
[----:B------:R-:W-:Y:S05]  /*1210*/  @!P0 BRA `(.L_x_15) ;  /* 0x0000000000308947 */ /* 0x000fea0003800000 */
[----:B------:R-:W-:Y:S05]  /*1220*/  BRA `(.L_x_16) ;  /* 0x0000000000207947 */ /* 0x000fea0003800000 */
.L_x_14:
[----:B------:R-:W-:Y:S01]  /*1230*/  ISETP.NE.AND P0, PT, R39, 0x6, PT ;  /* 0x000000062700780c */ /* 0x000fe20003f05270 */
[----:B------:R-:W0:-:S12]  /*1240*/  LDS.U8 R21, [R29+0x5] ;  /* 0x000005001d157984 */ /* 0x000e180000000000 */
[----:B------:R-:W1:Y:S01]  /*1250*/  @P0 LDS.U8 R20, [R29+0x6] ;  /* 0x000006001d140984 */ /* 0x000e620000000000 */
[----:B------:R-:W-:Y:S02]  /*1260*/  @P0 IMAD.MOV.U32 R37, RZ, RZ, RZ ;  /* 0x000000ffff250224 */ /* 0x000fe400078e00ff */
[----:B0-----:R-:W-:Y:S02]  /*1270*/  IMAD.SHL.U32 R22, R21, 0x100, RZ ;  /* 0x0000010015167824 */ /* 0x001fe400078e00ff */
[----:B-1----:R-:W-:-:S05]  /*1280*/  @P0 IMAD.U32 R20, R20, 0x10000, RZ ;  /* 0x0001000014140824 */ /* 0x002fca00078e00ff */
[----:B------:R-:W-:-:S04]  /*1290*/  @P0 LOP3.LUT R23, R20, R23, RZ, 0xfc, !PT ;  /* 0x0000001714170212 */ /* 0x000fc800078efcff */
[----:B------:R-:W-:-:S07]  /*12a0*/  LOP3.LUT R23, R22, R23, RZ, 0xfc, !PT ;  /* 0x0000001716177212 */ /* 0x000fce00078efcff */
.L_x_16:
[----:B------:R-:W-:Y:S05]  /*12b0*/  BSYNC.RELIABLE B3 ;  /* 0x0000000000037941 */ /* 0x000fea0003800100 */
.L_x_13:
[----:B------:R-:W0:Y:S02]  /*12c0*/  LDS.U8 R20, [R29+0x4] ;  /* 0x000004001d147984 */ /* 0x000e240000000000 */
[----:B0-----:R-:W-:-:S07]  /*12d0*/  LOP3.LUT R23, R20, R23, RZ, 0xfc, !PT ;  /* 0x0000001714177212 */ /* 0x001fce00078efcff */
.L_x_15:
[----:B------:R-:W-:Y:S05]  /*12e0*/  BSYNC.RECONVERGENT B2 ;  /* 0x0000000000027941 */ /* 0x000fea0003800200 */
.L_x_12:
[----:B------:R-:W0:Y:S02]  /*12f0*/  LDS.U8 R20, [R29+0x3] ;  /* 0x000003001d147984 */ /* 0x000e240000000000 */
[----:B0-----:R-:W-:-:S03]  /*1300*/  IMAD.WIDE.U32 R20, R20, 0x1000000, RZ ;  /* 0x0100000014147825 */ /* 0x001fc600078e00ff */
[----:B------:R-:W-:Y:S02]  /*1310*/  LOP3.LUT R37, R20, R37, RZ, 0xfc, !PT ;  /* 0x0000002514257212 */ /* 0x000fe400078efcff */
[----:B------:R-:W-:-:S07]  /*1320*/  LOP3.LUT R23, R21, R23, RZ, 0xfc, !PT ;  /* 0x0000001715177212 */ /* 0x000fce00078efcff */
.L_x_11:
[----:B------:R-:W0:Y:S02]  /*1330*/  LDS.U8 R20, [R29+0x2] ;  /* 0x000002001d147984 */ /* 0x000e240000000000 */
[----:B0-----:R-:W-:-:S03]  /*1340*/  IMAD.WIDE.U32 R20, R20, 0x10000, RZ ;  /* 0x0001000014147825 */ /* 0x001fc600078e00ff */
[----:B------:R-:W-:Y:S02]  /*1350*/  LOP3.LUT R37, R20, R37, RZ, 0xfc, !PT ;  /* 0x0000002514257212 */ /* 0x000fe400078efcff */
[----:B------:R-:W-:-:S07]  /*1360*/  LOP3.LUT R23, R21, R23, RZ, 0xfc, !PT ;  /* 0x0000001715177212 */ /* 0x000fce00078efcff */
.L_x_10:
[----:B------:R-:W0:Y:S02]  /*1370*/  LDS.U8 R20, [R29+0x1] ;  /* 0x000001001d147984 */ /* 0x000e240000000000 */
[----:B0-----:R-:W-:-:S03]  /*1380*/  IMAD.WIDE.U32 R20, R20, 0x100, RZ ;  /* 0x0000010014147825 */ /* 0x001fc600078e00ff */
[----:B------:R-:W-:Y:S02]  /*1390*/  LOP3.LUT R37, R20, R37, RZ, 0xfc, !PT ;  /* 0x0000002514257212 */ /* 0x000fe400078efcff */
[----:B------:R-:W-:-:S07]  /*13a0*/  LOP3.LUT R23, R21, R23, RZ, 0xfc, !PT ;  /* 0x0000001715177212 */ /* 0x000fce00078efcff */
.L_x_9:
[----:B------:R-:W-:Y:S05]  /*13b0*/  BSYNC.RELIABLE B1 ;  /* 0x0000000000017941 */ /* 0x000fea0003800100 */
.L_x_5:
[----:B------:R-:W0:Y:S02]  /*13c0*/  LDS.U8 R20, [R29] ;  /* 0x000000001d147984 */ /* 0x000e240000000000 */
[----:B0-----:R-:W-:-:S07]  /*13d0*/  LOP3.LUT R37, R37, R20, RZ, 0xfc, !PT ;  /* 0x0000001425257212 */ /* 0x001fce00078efcff */
.L_x_8:
[----:B------:R-:W-:Y:S05]  /*13e0*/  BSYNC.RECONVERGENT B0 ;  /* 0x0000000000007941 */ /* 0x000fea0003800200 */
.L_x_4:
[----:B------:R-:W0:Y:S02]  /*13f0*/  LDC.64 R24, c[0x0][0x380] ;  /* 0x0000e000ff187b82 */ /* 0x000e240000000a00 */
[----:B0-----:R-:W5:Y:S01]  /*1400*/  LDG.E.64 R24, desc[UR8][R24.64+0x10] ;  /* 0x0000100818187981 */ /* 0x001f62000c1e1b00 */
[----:B------:R-:W-:Y:S02]  /*1410*/  IADD3 R32, P0, PT, R32, R34, RZ ;  /* 0x0000002220207210 */ /* 0x000fe40007f1e0ff */
[----:B------:R-:W-:Y:S02]  /*1420*/  LOP3.LUT R22, R37, R35, RZ, 0x3c, !PT ;  /* 0x0000002325167212 */ /* 0x000fe400078e3cff */
[----:B------:R-:W-:Y:S02]  /*1430*/  SHF.L.W.U32.HI R21, R31, 0xd, R34 ;  /* 0x0000000d1f157819 */ /* 0x000fe40000010e22 */
[----:B------:R-:W-:Y:S02]  /*1440*/  LOP3.LUT R35, R23, R30, RZ, 0x3c, !PT ;  /* 0x0000001e17237212 */ /* 0x000fe400078e3cff */
[--C-:B------:R-:W-:Y:S01]  /*1450*/  SHF.L.W.U32.HI R34, R34, 0xd, R31.reuse ;  /* 0x0000000d22227819 */ /* 0x100fe20000010e1f */
[----:B------:R-:W-:Y:S01]  /*1460*/  IMAD.X R31, R26, 0x1, R31, P0 ;  /* 0x000000011a1f7824 */ /* 0x000fe200000e061f */
[----:B------:R-:W-:-:S02]  /*1470*/  IADD3 R33, P0, PT, R33, R22, RZ ;  /* 0x0000001621217210 */ /* 0x000fc40007f1e0ff */
[----:B------:R-:W-:Y:S02]  /*1480*/  SHF.L.W.U32.HI R20, R35, 0x10, R22 ;  /* 0x0000001023147819 */ /* 0x000fe40000010e16 */
[----:B------:R-:W-:Y:S02]  /*1490*/  LOP3.LUT R36, R21, R32, RZ, 0x3c, !PT ;  /* 0x0000002015247212 */ /* 0x000fe400078e3cff */
[--C-:B------:R-:W-:Y:S01]  /*14a0*/  SHF.L.W.U32.HI R21, R22, 0x10, R35.reuse ;  /* 0x0000001016157819 */ /* 0x100fe20000010e23 */
[----:B------:R-:W-:Y:S01]  /*14b0*/  IMAD.X R22, R27, 0x1, R35, P0 ;  /* 0x000000011b167824 */ /* 0x000fe200000e0623 */
[----:B------:R-:W-:Y:S02]  /*14c0*/  LOP3.LUT R26, R20, R33, RZ, 0x3c, !PT ;  /* 0x00000021141a7212 */ /* 0x000fe400078e3cff */
[----:B------:R-:W-:Y:S02]  /*14d0*/  LOP3.LUT R27, R34, R31, RZ, 0x3c, !PT ;  /* 0x0000001f221b7212 */ /* 0x000fe400078e3cff */
[----:B------:R-:W-:-:S02]  /*14e0*/  IADD3 R20, P1, PT, R33, R36, RZ ;  /* 0x0000002421147210 */ /* 0x000fc40007f3e0ff */
[----:B------:R-:W-:Y:S02]  /*14f0*/  LOP3.LUT R33, R21, R22, RZ, 0x3c, !PT ;  /* 0x0000001615217212 */ /* 0x000fe400078e3cff */
[----:B------:R-:W-:Y:S01]  /*1500*/  IADD3 R30, P0, PT, R26, R31, RZ ;  /* 0x0000001f1a1e7210 */ /* 0x000fe20007f1e0ff */
[--C-:B------:R-:W-:Y:S01]  /*1510*/  IMAD.X R22, R22, 0x1, R27.reuse, P1 ;  /* 0x0000000116167824 */ /* 0x100fe200008e061b */
[----:B------:R-:W-:Y:S02]  /*1520*/  SHF.L.W.U32.HI R31, R27, 0x11, R36 ;  /* 0x000000111b1f7819 */ /* 0x000fe40000010e24 */
[C---:B------:R-:W-:Y:S01]  /*1530*/  SHF.L.W.U32.HI R21, R33.reuse, 0x15, R26 ;  /* 0x0000001521157819 */ /* 0x040fe20000010e1a */
[----:B------:R-:W-:Y:S01]  /*1540*/  IMAD.X R39, R33, 0x1, R32, P0 ;  /* 0x0000000121277824 */ /* 0x000fe200000e0620 */
[----:B------:R-:W-:Y:S02]  /*1550*/  SHF.L.W.U32.HI R27, R36, 0x11, R27 ;  /* 0x00000011241b7819 */ /* 0x000fe40000010e1b */
[----:B------:R-:W-:-:S02]  /*1560*/  LOP3.LUT R31, R20, R31, RZ, 0x3c, !PT ;  /* 0x0000001f141f7212 */ /* 0x000fc400078e3cff */
[----:B------:R-:W-:Y:S02]  /*1570*/  SHF.L.W.U32.HI R26, R26, 0x15, R33 ;  /* 0x000000151a1a7819 */ /* 0x000fe40000010e21 */
[-C--:B------:R-:W-:Y:S02]  /*1580*/  LOP3.LUT R33, R21, R30.reuse, RZ, 0x3c, !PT ;  /* 0x0000001e15217212 */ /* 0x080fe400078e3cff */
[----:B------:R-:W-:Y:S02]  /*1590*/  LOP3.LUT R32, R22, R27, RZ, 0x3c, !PT ;  /* 0x0000001b16207212 */ /* 0x000fe400078e3cff */
[----:B------:R-:W-:Y:S02]  /*15a0*/  IADD3 R21, P0, PT, R31, R30, RZ ;  /* 0x0000001e1f157210 */ /* 0x000fe40007f1e0ff */
[----:B------:R-:W-:Y:S02]  /*15b0*/  LOP3.LUT R36, R26, R39, RZ, 0x3c, !PT ;  /* 0x000000271a247212 */ /* 0x000fe400078e3cff */
[C---:B------:R-:W-:Y:S01]  /*15c0*/  SHF.L.W.U32.HI R30, R32.reuse, 0xd, R31 ;  /* 0x0000000d201e7819 */ /* 0x040fe20000010e1f */
[----:B------:R-:W-:Y:S01]  /*15d0*/  IMAD.X R39, R32, 0x1, R39, P0 ;  /* 0x0000000120277824 */ /* 0x000fe200000e0627 */
[----:B------:R-:W-:-:S02]  /*15e0*/  IADD3 R34, P0, PT, R22, R33, RZ ;  /* 0x0000002116227210 */ /* 0x000fc40007f1e0ff */
[----:B------:R-:W-:Y:S02]  /*15f0*/  SHF.L.W.U32.HI R27, R36, 0x10, R33 ;  /* 0x00000010241b7819 */ /* 0x000fe40000010e21 */
[----:B------:R-:W-:Y:S01]  /*1600*/  SHF.L.W.U32.HI R26, R31, 0xd, R32 ;  /* 0x0000000d1f1a7819 */ /* 0x000fe20000010e20 */
[--C-:B------:R-:W-:Y:S01]  /*1610*/  IMAD.X R31, R20, 0x1, R36.reuse, P0 ;  /* 0x00000001141f7824 */ /* 0x100fe200000e0624 */
[----:B------:R-:W-:Y:S02]  /*1620*/  LOP3.LUT R35, R30, R21, RZ, 0x3c, !PT ;  /* 0x000000151e237212 */ /* 0x000fe400078e3cff */
[----:B------:R-:W-:Y:S02]  /*1630*/  SHF.L.W.U32.HI R22, R33, 0x10, R36 ;  /* 0x0000001021167819 */ /* 0x000fe40000010e24 */
[----:B------:R-:W-:Y:S02]  /*1640*/  LOP3.LUT R32, R27, R34, RZ, 0x3c, !PT ;  /* 0x000000221b207212 */ /* 0x000fe400078e3cff */
[----:B------:R-:W-:-:S02]  /*1650*/  LOP3.LUT R30, R26, R39, RZ, 0x3c, !PT ;  /* 0x000000271a1e7212 */ /* 0x000fc400078e3cff */
[----:B------:R-:W-:Y:S02]  /*1660*/  IADD3 R20, P1, PT, R34, R35, RZ ;  /* 0x0000002322147210 */ /* 0x000fe40007f3e0ff */
[----:B------:R-:W-:Y:S02]  /*1670*/  LOP3.LUT R33, R22, R31, RZ, 0x3c, !PT ;  /* 0x0000001f16217212 */ /* 0x000fe400078e3cff */
[----:B------:R-:W-:Y:S01]  /*1680*/  IADD3 R36, P0, PT, R32, R39, RZ ;  /* 0x0000002720247210 */ /* 0x000fe20007f1e0ff */
[--C-:B------:R-:W-:Y:S01]  /*1690*/  IMAD.X R31, R31, 0x1, R30.reuse, P1 ;  /* 0x000000011f1f7824 */ /* 0x100fe200008e061e */
[----:B------:R-:W-:Y:S02]  /*16a0*/  SHF.L.W.U32.HI R27, R30, 0x11, R35 ;  /* 0x000000111e1b7819 */ /* 0x000fe40000010e23 */
[----:B------:R-:W-:Y:S01]  /*16b0*/  SHF.L.W.U32.HI R26, R35, 0x11, R30 ;  /* 0x00000011231a7819 */ /* 0x000fe20000010e1e */
[C---:B------:R-:W-:Y:S01]  /*16c0*/  IMAD.X R30, R33.reuse, 0x1, R21, P0 ;  /* 0x00000001211e7824 */ /* 0x040fe200000e0615 */
[----:B------:R-:W-:-:S02]  /*16d0*/  SHF.L.W.U32.HI R22, R33, 0x15, R32 ;  /* 0x0000001521167819 */ /* 0x000fc40000010e20 */
[----:B------:R-:W-:Y:S02]  /*16e0*/  SHF.L.W.U32.HI R21, R32, 0x15, R33 ;  /* 0x0000001520157819 */ /* 0x000fe40000010e21 */
[----:B------:R-:W-:Y:S02]  /*16f0*/  LOP3.LUT R37, R36, R37, RZ, 0x3c, !PT ;  /* 0x0000002524257212 */ /* 0x000fe400078e3cff */
[----:B------:R-:W-:Y:S02]  /*1700*/  LOP3.LUT R32, R20, R27, RZ, 0x3c, !PT ;  /* 0x0000001b14207212 */ /* 0x000fe400078e3cff */
[----:B------:R-:W-:Y:S02]  /*1710*/  LOP3.LUT R36, R22, R36, RZ, 0x3c, !PT ;  /* 0x0000002416247212 */ /* 0x000fe400078e3cff */
[----:B------:R-:W-:Y:S02]  /*1720*/  LOP3.LUT R33, R21, R30, RZ, 0x3c, !PT ;  /* 0x0000001e15217212 */ /* 0x000fe400078e3cff */
[----:B------:R-:W-:-:S02]  /*1730*/  LOP3.LUT R27, R31, R26, RZ, 0x3c, !PT ;  /* 0x0000001a1f1b7212 */ /* 0x000fc400078e3cff */
[----:B------:R-:W-:Y:S02]  /*1740*/  LOP3.LUT R30, R30, R23, RZ, 0x3c, !PT ;  /* 0x000000171e1e7212 */ /* 0x000fe400078e3cff */
[----:B------:R-:W-:Y:S02]  /*1750*/  IADD3 R22, P0, PT, R37, R32, RZ ;  /* 0x0000002025167210 */ /* 0x000fe40007f1e0ff */
[----:B------:R-:W-:Y:S02]  /*1760*/  LOP3.LUT R31, R31, 0xff, RZ, 0x3c, !PT ;  /* 0x000000ff1f1f7812 */ /* 0x000fe400078e3cff */
[----:B------:R-:W-:Y:S01]  /*1770*/  SHF.L.W.U32.HI R23, R27, 0xd, R32 ;  /* 0x0000000d1b177819 */ /* 0x000fe20000010e20 */
[--C-:B------:R-:W-:Y:S01]  /*1780*/  IMAD.X R30, R30, 0x1, R27.reuse, P0 ;  /* 0x000000011e1e7824 */ /* 0x100fe200000e061b */
[----:B------:R-:W-:Y:S02]  /*1790*/  IADD3 R31, P0, PT, R31, R36, RZ ;  /* 0x000000241f1f7210 */ /* 0x000fe40007f1e0ff */
[----:B------:R-:W-:-:S02]  /*17a0*/  SHF.L.W.U32.HI R21, R32, 0xd, R27 ;  /* 0x0000000d20157819 */ /* 0x000fc40000010e1b */
[----:B------:R-:W-:Y:S01]  /*17b0*/  SHF.L.W.U32.HI R26, R33, 0x10, R36 ;  /* 0x00000010211a7819 */ /* 0x000fe20000010e24 */
[--C-:B------:R-:W-:Y:S01]  /*17c0*/  IMAD.X R20, R20, 0x1, R33.reuse, P0 ;  /* 0x0000000114147824 */ /* 0x100fe200000e0621 */
[----:B------:R-:W-:Y:S02]  /*17d0*/  LOP3.LUT R34, R23, R22, RZ, 0x3c, !PT ;  /* 0x0000001617227212 */ /* 0x000fe400078e3cff */
[----:B------:R-:W-:Y:S02]  /*17e0*/  SHF.L.W.U32.HI R23, R36, 0x10, R33 ;  /* 0x0000001024177819 */ /* 0x000fe40000010e21 */
[----:B------:R-:W-:Y:S02]  /*17f0*/  LOP3.LUT R33, R21, R30, RZ, 0x3c, !PT ;  /* 0x0000001e15217212 */ /* 0x000fe400078e3cff */
[----:B------:R-:W-:Y:S02]  /*1800*/  LOP3.LUT R27, R26, R31, RZ, 0x3c, !PT ;  /* 0x0000001f1a1b7212 */ /* 0x000fe400078e3cff */
[----:B------:R-:W-:-:S02]  /*1810*/  IADD3 R21, P1, PT, R31, R34, RZ ;  /* 0x000000221f157210 */ /* 0x000fc40007f3e0ff */
[----:B------:R-:W-:Y:S02]  /*1820*/  LOP3.LUT R32, R23, R20, RZ, 0x3c, !PT ;  /* 0x0000001417207212 */ /* 0x000fe400078e3cff */
[----:B------:R-:W-:Y:S01]  /*1830*/  IADD3 R31, P0, PT, R27, R30, RZ ;  /* 0x0000001e1b1f7210 */ /* 0x000fe20007f1e0ff */
[----:B------:R-:W-:Y:S01]  /*1840*/  IMAD.X R30, R20, 0x1, R33, P1 ;  /* 0x00000001141e7824 */ /* 0x000fe200008e0621 */
[----:B------:R-:W-:Y:S02]  /*1850*/  SHF.L.W.U32.HI R26, R33, 0x11, R34 ;  /* 0x00000011211a7819 */ /* 0x000fe40000010e22 */
[----:B------:R-:W-:Y:S02]  /*1860*/  SHF.L.W.U32.HI R20, R32, 0x15, R27 ;  /* 0x0000001520147819 */ /* 0x000fe40000010e1b */
[----:B------:R-:W-:Y:S01]  /*1870*/  SHF.L.W.U32.HI R23, R34, 0x11, R33 ;  /* 0x0000001122177819 */ /* 0x000fe20000010e21 */
[----:B------:R-:W-:Y:S01]  /*1880*/  IMAD.X R33, R32, 0x1, R22, P0 ;  /* 0x0000000120217824 */ /* 0x000fe200000e0616 */
[----:B------:R-:W-:-:S02]  /*1890*/  LOP3.LUT R26, R21, R26, RZ, 0x3c, !PT ;  /* 0x0000001a151a7212 */ /* 0x000fc400078e3cff */
[----:B------:R-:W-:Y:S02]  /*18a0*/  SHF.L.W.U32.HI R22, R27, 0x15, R32 ;  /* 0x000000151b167819 */ /* 0x000fe40000010e20 */
[----:B------:R-:W-:Y:S02]  /*18b0*/  LOP3.LUT R27, R20, R31, RZ, 0x3c, !PT ;  /* 0x0000001f141b7212 */ /* 0x000fe400078e3cff */
[----:B------:R-:W-:Y:S02]  /*18c0*/  LOP3.LUT R35, R30, R23, RZ, 0x3c, !PT ;  /* 0x000000171e237212 */ /* 0x000fe400078e3cff */
[----:B------:R-:W-:Y:S02]  /*18d0*/  IADD3 R20, P0, PT, R26, R31, RZ ;  /* 0x0000001f1a147210 */ /* 0x000fe40007f1e0ff */
[----:B------:R-:W-:Y:S02]  /*18e0*/  LOP3.LUT R32, R22, R33, RZ, 0x3c, !PT ;  /* 0x0000002116207212 */ /* 0x000fe400078e3cff */
[----:B------:R-:W-:-:S02]  /*18f0*/  SHF.L.W.U32.HI R23, R35, 0xd, R26 ;  /* 0x0000000d23177819 */ /* 0x000fc40000010e1a */
[----:B------:R-:W-:Y:S01]  /*1900*/  SHF.L.W.U32.HI R22, R26, 0xd, R35 ;  /* 0x0000000d1a167819 */ /* 0x000fe20000010e23 */
[----:B------:R-:W-:Y:S01]  /*1910*/  IMAD.X R35, R35, 0x1, R33, P0 ;  /* 0x0000000123237824 */ /* 0x000fe200000e0621 */
[----:B------:R-:W-:Y:S02]  /*1920*/  IADD3 R31, P0, PT, R30, R27, RZ ;  /* 0x0000001b1e1f7210 */ /* 0x000fe40007f1e0ff */
[----:B------:R-:W-:Y:S02]  /*1930*/  SHF.L.W.U32.HI R26, R32, 0x10, R27 ;  /* 0x00000010201a7819 */ /* 0x000fe40000010e1b */
[----:B------:R-:W-:Y:S01]  /*1940*/  LOP3.LUT R34, R23, R20, RZ, 0x3c, !PT ;  /* 0x0000001417227212 */ /* 0x000fe200078e3cff */
[--C-:B------:R-:W-:Y:S01]  /*1950*/  IMAD.X R30, R21, 0x1, R32.reuse, P0 ;  /* 0x00000001151e7824 */ /* 0x100fe200000e0620 */
[----:B------:R-:W-:Y:S02]  /*1960*/  SHF.L.W.U32.HI R23, R27, 0x10, R32 ;  /* 0x000000101b177819 */ /* 0x000fe40000010e20 */
[----:B------:R-:W-:-:S02]  /*1970*/  LOP3.LUT R27, R26, R31, RZ, 0x3c, !PT ;  /* 0x0000001f1a1b7212 */ /* 0x000fc400078e3cff */
[-C--:B------:R-:W-:Y:S02]  /*1980*/  LOP3.LUT R33, R22, R35.reuse, RZ, 0x3c, !PT ;  /* 0x0000002316217212 */ /* 0x080fe400078e3cff */
        /* <DEDUP_REMOVED lines=8> */
[----:B------:R-:W-:Y:S02]  /*1a10*/  LOP3.LUT R26, R21, R22, RZ, 0x3c, !PT ;  /* 0x00000016151a7212 */ /* 0x000fe400078e3cff */
[----:B------:R-:W-:Y:S02]  /*1a20*/  SHF.L.W.U32.HI R22, R27, 0x15, R32 ;  /* 0x000000151b167819 */ /* 0x000fe40000010e20 */
[----:B------:R-:W-:Y:S02]  /*1a30*/  LOP3.LUT R33, R20, R31, RZ, 0x3c, !PT ;  /* 0x0000001f14217212 */ /* 0x000fe400078e3cff */
[----:B------:R-:W-:Y:S02]  /*1a40*/  LOP3.LUT R27, R30, R23, RZ, 0x3c, !PT ;  /* 0x000000171e1b7212 */ /* 0x000fe400078e3cff */
[----:B------:R-:W-:Y:S02]  /*1a50*/  IADD3 R20, P0, PT, R26, R31, RZ ;  /* 0x0000001f1a147210 */ /* 0x000fe40007f1e0ff */
[----:B------:R-:W-:-:S02]  /*1a60*/  LOP3.LUT R32, R22, R36, RZ, 0x3c, !PT ;  /* 0x0000002416207212 */ /* 0x000fc400078e3cff */
[C---:B------:R-:W-:Y:S01]  /*1a70*/  SHF.L.W.U32.HI R23, R27.reuse, 0xd, R26 ;  /* 0x0000000d1b177819 */ /* 0x040fe20000010e1a */
[----:B------:R-:W-:Y:S01]  /*1a80*/  IMAD.X R36, R27, 0x1, R36, P0 ;  /* 0x000000011b247824 */ /* 0x000fe200000e0624 */
[----:B------:R-:W-:Y:S02]  /*1a90*/  IADD3 R31, P0, PT, R30, R33, RZ ;  /* 0x000000211e1f7210 */ /* 0x000fe40007f1e0ff */
[----:B------:R-:W-:Y:S02]  /*1aa0*/  SHF.L.W.U32.HI R22, R26, 0xd, R27 ;  /* 0x0000000d1a167819 */ /* 0x000fe40000010e1b */
[----:B------:R-:W-:Y:S01]  /*1ab0*/  LOP3.LUT R34, R23, R20, RZ, 0x3c, !PT ;  /* 0x0000001417227212 */ /* 0x000fe200078e3cff */
[----:B------:R-:W-:Y:S01]  /*1ac0*/  IMAD.X R30, R21, 0x1, R32, P0 ;  /* 0x00000001151e7824 */ /* 0x000fe200000e0620 */
[----:B------:R-:W-:Y:S02]  /*1ad0*/  LOP3.LUT R21, R22, R36, RZ, 0x3c, !PT ;  /* 0x0000002416157212 */ /* 0x000fe400078e3cff */
[----:B------:R-:W-:-:S02]  /*1ae0*/  SHF.L.W.U32.HI R26, R32, 0x10, R33 ;  /* 0x00000010201a7819 */ /* 0x000fc40000010e21 */
[----:B------:R-:W-:Y:S02]  /*1af0*/  SHF.L.W.U32.HI R23, R33, 0x10, R32 ;  /* 0x0000001021177819 */ /* 0x000fe40000010e20 */
[----:B------:R-:W-:Y:S02]  /*1b00*/  IADD3 R22, P1, PT, R31, R34, RZ ;  /* 0x000000221f167210 */ /* 0x000fe40007f3e0ff */
[----:B------:R-:W-:Y:S02]  /*1b10*/  LOP3.LUT R27, R26, R31, RZ, 0x3c, !PT ;  /* 0x0000001f1a1b7212 */ /* 0x000fe400078e3cff */
[----:B------:R-:W-:Y:S01]  /*1b20*/  LOP3.LUT R32, R23, R30, RZ, 0x3c, !PT ;  /* 0x0000001e17207212 */ /* 0x000fe200078e3cff */
[--C-:B------:R-:W-:Y:S01]  /*1b30*/  IMAD.X R23, R30, 0x1, R21.reuse, P1 ;  /* 0x000000011e177824 */ /* 0x100fe200008e0615 */
[----:B------:R-:W-:Y:S02]  /*1b40*/  SHF.L.W.U32.HI R30, R34, 0x11, R21 ;  /* 0x00000011221e7819 */ /* 0x000fe40000010e15 */
[----:B------:R-:W-:-:S02]  /*1b50*/  SHF.L.W.U32.HI R21, R21, 0x11, R34 ;  /* 0x0000001115157819 */ /* 0x000fc40000010e22 */
[C---:B------:R-:W-:Y:S02]  /*1b60*/  IADD3 R36, P0, PT, R27.reuse, R36, RZ ;  /* 0x000000241b247210 */ /* 0x040fe40007f1e0ff */
[----:B------:R-:W-:Y:S02]  /*1b70*/  LOP3.LUT R31, R22, R21, RZ, 0x3c, !PT ;  /* 0x00000015161f7212 */ /* 0x000fe400078e3cff */
[----:B------:R-:W-:Y:S01]  /*1b80*/  SHF.L.W.U32.HI R26, R27, 0x15, R32 ;  /* 0x000000151b1a7819 */ /* 0x000fe20000010e20 */
[C---:B------:R-:W-:Y:S01]  /*1b90*/  IMAD.X R35, R32.reuse, 0x1, R20, P0 ;  /* 0x0000000120237824 */ /* 0x040fe200000e0614 */
[----:B------:R-:W-:Y:S01]  /*1ba0*/  SHF.L.W.U32.HI R27, R32, 0x15, R27 ;  /* 0x00000015201b7819 */ /* 0x000fe20000010e1b */
[----:B------:R-:W0:Y:S01]  /*1bb0*/  LDC.64 R20, c[0x0][0x380] ;  /* 0x0000e000ff147b82 */ /* 0x000e220000000a00 */
[----:B------:R-:W-:Y:S02]  /*1bc0*/  LOP3.LUT R32, R23, R30, RZ, 0x3c, !PT ;  /* 0x0000001e17207212 */ /* 0x000fe400078e3cff */
[----:B------:R-:W-:-:S02]  /*1bd0*/  IADD3 R30, P0, PT, R31, R36, RZ ;  /* 0x000000241f1e7210 */ /* 0x000fc40007f1e0ff */
[----:B------:R-:W-:Y:S02]  /*1be0*/  LOP3.LUT R34, R27, R36, RZ, 0x3c, !PT ;  /* 0x000000241b227212 */ /* 0x000fe400078e3cff */
[----:B------:R-:W-:Y:S02]  /*1bf0*/  LOP3.LUT R33, R26, R35, RZ, 0x3c, !PT ;  /* 0x000000231a217212 */ /* 0x000fe400078e3cff */
[C---:B------:R-:W-:Y:S02]  /*1c00*/  SHF.L.W.U32.HI R27, R32.reuse, 0xd, R31 ;  /* 0x0000000d201b7819 */ /* 0x040fe40000010e1f */
[----:B------:R-:W-:Y:S01]  /*1c10*/  SHF.L.W.U32.HI R26, R31, 0xd, R32 ;  /* 0x0000000d1f1a7819 */ /* 0x000fe20000010e20 */
[----:B------:R-:W-:Y:S01]  /*1c20*/  IMAD.X R31, R32, 0x1, R35, P0 ;  /* 0x00000001201f7824 */ /* 0x000fe200000e0623 */
[----:B------:R-:W-:Y:S02]  /*1c30*/  IADD3 R32, P0, PT, R23, R34, RZ ;  /* 0x0000002217207210 */ /* 0x000fe40007f1e0ff */
[----:B------:R-:W-:-:S02]  /*1c40*/  LOP3.LUT R35, R27, R30, RZ, 0x3c, !PT ;  /* 0x0000001e1b237212 */ /* 0x000fc400078e3cff */
[--C-:B------:R-:W-:Y:S02]  /*1c50*/  SHF.L.W.U32.HI R23, R34, 0x10, R33.reuse ;  /* 0x0000001022177819 */ /* 0x100fe40000010e21 */
[----:B------:R-:W-:Y:S01]  /*1c60*/  SHF.L.W.U32.HI R27, R33, 0x10, R34 ;  /* 0x00000010211b7819 */ /* 0x000fe20000010e22 */
[----:B------:R-:W-:Y:S01]  /*1c70*/  IMAD.X R34, R22, 0x1, R33, P0 ;  /* 0x0000000116227824 */ /* 0x000fe200000e0621 */
[----:B------:R-:W-:Y:S02]  /*1c80*/  LOP3.LUT R36, R26, R31, RZ, 0x3c, !PT ;  /* 0x0000001f1a247212 */ /* 0x000fe400078e3cff */
[----:B------:R-:W-:Y:S02]  /*1c90*/  IADD3 R30, P0, PT, R32, R35, RZ ;  /* 0x00000023201e7210 */ /* 0x000fe40007f1e0ff */
[----:B------:R-:W-:Y:S02]  /*1ca0*/  LOP3.LUT R22, R27, R32, RZ, 0x3c, !PT ;  /* 0x000000201b167212 */ /* 0x000fe400078e3cff */
[----:B------:R-:W-:Y:S01]  /*1cb0*/  LOP3.LUT R31, R23, R34, RZ, 0x3c, !PT ;  /* 0x00000022171f7212 */ /* 0x000fe200078e3cff */
[----:B------:R-:W-:Y:S01]  /*1cc0*/  IMAD.X R33, R34, 0x1, R36, P0 ;  /* 0x0000000122217824 */ /* 0x000fe200000e0624 */
[----:B------:R-:W-:-:S02]  /*1cd0*/  SHF.L.W.U32.HI R26, R36, 0x11, R35 ;  /* 0x00000011241a7819 */ /* 0x000fc40000010e23 */
[----:B------:R-:W-:Y:S02]  /*1ce0*/  SHF.L.W.U32.HI R23, R31, 0x15, R22 ;  /* 0x000000151f177819 */ /* 0x000fe40000010e16 */
[----:B------:R-:W-:Y:S02]  /*1cf0*/  SHF.L.W.U32.HI R27, R35, 0x11, R36 ;  /* 0x00000011231b7819 */ /* 0x000fe40000010e24 */
[----:B------:R-:W-:Y:S02]  /*1d00*/  SHF.L.W.U32.HI R22, R22, 0x15, R31 ;  /* 0x0000001516167819 */ /* 0x000fe40000010e1f */
[----:B------:R-:W-:Y:S02]  /*1d10*/  LOP3.LUT R23, R23, R26, R33, 0x96, !PT ;  /* 0x0000001a17177212 */ /* 0x000fe400078e9621 */
[----:B0-----:R-:W-:Y:S02]  /*1d20*/  IADD3 R20, P0, PT, R20, 0x10, RZ ;  /* 0x0000001014147810 */ /* 0x001fe40007f1e0ff */
[----:B------:R-:W-:-:S02]  /*1d30*/  LOP3.LUT R22, R22, R27, R30, 0x96, !PT ;  /* 0x0000001b16167212 */ /* 0x000fc400078e961e */
[----:B------:R-:W-:Y:S01]  /*1d40*/  LOP3.LUT R31, R23, R30, RZ, 0x3c, !PT ;  /* 0x0000001e171f7212 */ /* 0x000fe200078e3cff */
[----:B------:R-:W-:Y:S01]  /*1d50*/  IMAD.X R21, RZ, RZ, R21, P0 ;  /* 0x000000ffff157224 */ /* 0x000fe200000e0615 */
[----:B------:R-:W-:Y:S02]  /*1d60*/  LOP3.LUT R30, R22, R33, RZ, 0x3c, !PT ;  /* 0x00000021161e7212 */ /* 0x000fe400078e3cff */
[----:B------:R-:W-:-:S07]  /*1d70*/  MOV R32, 0x1d90 ;  /* 0x00001d9000207802 */ /* 0x000fce0000000f00 */
[----:B-----5:R-:W-:Y:S05]  /*1d80*/  CALL.REL.NOINC `($__internal_0_$__cuda_sm20_rem_u64) ;  /* 0x0000000000bc7944 */ /* 0x020fea0003c00000 */
[----:B------:R-:W0:Y:S02]  /*1d90*/  LDCU.64 UR4, c[0x0][0x388] ;  /* 0x00007100ff0477ac */ /* 0x000e240008000a00 */
[----:B0-----:R-:W-:-:S04]  /*1da0*/  IADD3 R22, P0, PT, R22, UR4, RZ ;  /* 0x0000000416167c10 */ /* 0x001fc8000ff1e0ff */
[----:B------:R-:W-:-:S05]  /*1db0*/  IADD3.X R23, PT, PT, R23, UR5, RZ, P0, !PT ;  /* 0x0000000517177c10 */ /* 0x000fca00087fe4ff */
[----:B------:R-:W2:Y:S02]  /*1dc0*/  LDG.E.U8 R22, desc[UR8][R22.64] ;  /* 0x0000000816167981 */ /* 0x000ea4000c1e1100 */
[----:B--2---:R-:W-:-:S13]  /*1dd0*/  ISETP.NE.AND P0, PT, R22, RZ, PT ;  /* 0x000000ff1600720c */ /* 0x004fda0003f05270 */
[----:B------:R-:W-:Y:S05]  /*1de0*/  @!P0 BRA `(.L_x_17) ;  /* 0x0000000000708947 */ /* 0x000fea0003800000 */
[--C-:B------:R-:W-:Y:S01]  /*1df0*/  SHF.R.U64 R21, R31, 0x5, R30.reuse ;  /* 0x000000051f157819 */ /* 0x100fe2000000121e */
[----:B------:R-:W-:Y:S01]  /*1e00*/  VIADD R19, R19, 0x1 ;  /* 0x0000000113137836 */ /* 0x000fe20000000000 */
[--C-:B------:R-:W-:Y:S02]  /*1e10*/  SHF.R.U64 R25, R31, 0x1, R30.reuse ;  /* 0x000000011f197819 */ /* 0x100fe4000000121e */
[-C--:B------:R-:W-:Y:S02]  /*1e20*/  LOP3.LUT R14, R14, R21.reuse, RZ, 0x3c, !PT ;  /* 0x000000150e0e7212 */ /* 0x080fe400078e3cff */
[----:B------:R-:W-:Y:S02]  /*1e30*/  LOP3.LUT R5, R5, R21, RZ, 0x3c, !PT ;  /* 0x0000001505057212 */ /* 0x000fe400078e3cff */
[----:B------:R-:W-:Y:S02]  /*1e40*/  LOP3.LUT R21, R19, 0xff, RZ, 0xc0, !PT ;  /* 0x000000ff13157812 */ /* 0x000fe400078ec0ff */
[----:B------:R-:W-:-:S02]  /*1e50*/  SHF.R.U64 R24, R31, 0x2, R30 ;  /* 0x000000021f187819 */ /* 0x000fc4000000121e */
[----:B------:R-:W-:Y:S02]  /*1e60*/  ISETP.GE.U32.AND P0, PT, R21, R8, PT ;  /* 0x000000081500720c */ /* 0x000fe40003f06070 */
[C-C-:B------:R-:W-:Y:S02]  /*1e70*/  SHF.R.U64 R23, R31.reuse, 0x3, R30.reuse ;  /* 0x000000031f177819 */ /* 0x140fe4000000121e */
[C-C-:B------:R-:W-:Y:S02]  /*1e80*/  SHF.R.U64 R22, R31.reuse, 0x4, R30.reuse ;  /* 0x000000041f167819 */ /* 0x140fe4000000121e */
[C-C-:B------:R-:W-:Y:S02]  /*1e90*/  SHF.R.U64 R20, R31.reuse, 0x6, R30.reuse ;  /* 0x000000061f147819 */ /* 0x140fe4000000121e */
[----:B------:R-:W-:Y:S02]  /*1ea0*/  SHF.R.U64 R30, R31, 0x7, R30 ;  /* 0x000000071f1e7819 */ /* 0x000fe4000000121e */
[----:B------:R-:W-:-:S02]  /*1eb0*/  LOP3.LUT R28, R28, R31, RZ, 0x3c, !PT ;  /* 0x0000001f1c1c7212 */ /* 0x000fc400078e3cff */
[----:B------:R-:W-:Y:S02]  /*1ec0*/  LOP3.LUT R11, R11, R31, RZ, 0x3c, !PT ;  /* 0x0000001f0b0b7212 */ /* 0x000fe400078e3cff */
[-C--:B------:R-:W-:Y:S02]  /*1ed0*/  LOP3.LUT R18, R18, R25.reuse, RZ, 0x3c, !PT ;  /* 0x0000001912127212 */ /* 0x080fe400078e3cff */
[----:B------:R-:W-:Y:S02]  /*1ee0*/  LOP3.LUT R10, R10, R25, RZ, 0x3c, !PT ;  /* 0x000000190a0a7212 */ /* 0x000fe400078e3cff */
[-C--:B------:R-:W-:Y:S02]  /*1ef0*/  LOP3.LUT R17, R17, R24.reuse, RZ, 0x3c, !PT ;  /* 0x0000001811117212 */ /* 0x080fe400078e3cff */
[----:B------:R-:W-:Y:S02]  /*1f00*/  LOP3.LUT R9, R9, R24, RZ, 0x3c, !PT ;  /* 0x0000001809097212 */ /* 0x000fe400078e3cff */
[----:B------:R-:W-:-:S02]  /*1f10*/  LOP3.LUT R16, R16, R23, RZ, 0x3c, !PT ;  /* 0x0000001710107212 */ /* 0x000fc400078e3cff */
[----:B------:R-:W-:Y:S02]  /*1f20*/  LOP3.LUT R7, R7, R23, RZ, 0x3c, !PT ;  /* 0x0000001707077212 */ /* 0x000fe400078e3cff */
[-C--:B------:R-:W-:Y:S02]  /*1f30*/  LOP3.LUT R15, R15, R22.reuse, RZ, 0x3c, !PT ;  /* 0x000000160f0f7212 */ /* 0x080fe400078e3cff */
[----:B------:R-:W-:Y:S02]  /*1f40*/  LOP3.LUT R6, R6, R22, RZ, 0x3c, !PT ;  /* 0x0000001606067212 */ /* 0x000fe400078e3cff */
[-C--:B------:R-:W-:Y:S02]  /*1f50*/  LOP3.LUT R13, R13, R20.reuse, RZ, 0x3c, !PT ;  /* 0x000000140d0d7212 */ /* 0x080fe400078e3cff */
[----:B------:R-:W-:Y:S02]  /*1f60*/  LOP3.LUT R4, R4, R20, RZ, 0x3c, !PT ;  /* 0x0000001404047212 */ /* 0x000fe400078e3cff */
[----:B------:R-:W-:-:S02]  /*1f70*/  LOP3.LUT R12, R12, R30, RZ, 0x3c, !PT ;  /* 0x0000001e0c0c7212 */ /* 0x000fc400078e3cff */
[----:B------:R-:W-:Y:S01]  /*1f80*/  LOP3.LUT R3, R3, R30, RZ, 0x3c, !PT ;  /* 0x0000001e03037212 */ /* 0x000fe200078e3cff */
[----:B------:R-:W-:Y:S06]  /*1f90*/  @!P0 BRA `(.L_x_18) ;  /* 0xffffffe8005c8947 */ /* 0x000fec000383ffff */
[----:B------:R-:W-:Y:S05]  /*1fa0*/  EXIT ;  /* 0x000000000000794d */ /* 0x000fea0003800000 */
.L_x_17:
[----:B------:R-:W0:Y:S01]  /*1fb0*/  S2R R0, SR_LANEID ;  /* 0x0000000000007919 */ /* 0x000e220000000000 */
[----:B------:R-:W-:Y:S02]  /*1fc0*/  VOTEU.ANY UR4, UPT, PT ;  /* 0x0000000000047886 */ /* 0x000fe400038e0100 */
[----:B------:R-:W-:Y:S02]  /*1fd0*/  UPOPC UR6, UR4 ;  /* 0x00000004000672bf */ /* 0x000fe40008000000 */
[----:B------:R-:W-:Y:S02]  /*1fe0*/  UFLO.U32 UR5, UR4 ;  /* 0x00000004000572bd */ /* 0x000fe400080e0000 */
[----:B------:R-:W-:Y:S01]  /*1ff0*/  UIMAD.WIDE.U32 UR6, UR6, 0x1, URZ ;  /* 0x00000001060678a5 */ /* 0x000fe2000f8e00ff */
[----:B------:R-:W-:-:S03]  /*2000*/  UMOV UR4, URZ ;  /* 0x000000ff00047c82 */ /* 0x000fc60008000000 */
[----:B------:R-:W-:Y:S02]  /*2010*/  UIADD3 UR4, UPT, UPT, UR7, UR4, URZ ;  /* 0x0000000407047290 */ /* 0x000fe4000fffe0ff */
[----:B------:R-:W-:Y:S02]  /*2020*/  IMAD.U32 R3, RZ, RZ, UR7 ;  /* 0x00000007ff037e24 */ /* 0x000fe4000f8e00ff */
[----:B------:R-:W-:Y:S02]  /*2030*/  IMAD.U32 R2, RZ, RZ, UR6 ;  /* 0x00000006ff027e24 */ /* 0x000fe4000f8e00ff */
[----:B------:R-:W-:Y:S01]  /*2040*/  IMAD.U32 R3, RZ, RZ, UR4 ;  /* 0x00000004ff037e24 */ /* 0x000fe2000f8e00ff */
[----:B0-----:R-:W-:-:S13]  /*2050*/  ISETP.EQ.U32.AND P0, PT, R0, UR5, PT ;  /* 0x0000000500007c0c */ /* 0x001fda000bf02070 */
[----:B------:R-:W-:Y:S01]  /*2060*/  @P0 REDG.E.ADD.64.STRONG.GPU desc[UR8][R20.64+0x10], R2 ;  /* 0x000010021400098e */ /* 0x000fe2000c12e508 */
[----:B------:R-:W-:Y:S05]  /*2070*/  EXIT ;  /* 0x000000000000794d */ /* 0x000fea0003800000 */
        .weak           $__internal_0_$__cuda_sm20_rem_u64
        .type           $__internal_0_$__cuda_sm20_rem_u64,@function
        .size           $__internal_0_$__cuda_sm20_rem_u64,(.L_x_38 - $__internal_0_$__cuda_sm20_rem_u64)
$__internal_0_$__cuda_sm20_rem_u64:
[----:B------:R-:W0:Y:S08]  /*2080*/  I2F.U64.RP R33, R24 ;  /* 0x0000001800217312 */ /* 0x000e300000309000 */
[----:B0-----:R-:W0:Y:S02]  /*2090*/  MUFU.RCP R33, R33 ;  /* 0x0000002100217308 */ /* 0x001e240000001000 */
[----:B0-----:R-:W-:-:S06]  /*20a0*/  VIADD R22, R33, 0x1ffffffe ;  /* 0x1ffffffe21167836 */ /* 0x001fcc0000000000 */
[----:B------:R-:W0:Y:S02]  /*20b0*/  F2I.U64.TRUNC R22, R22 ;  /* 0x0000001600167311 */ /* 0x000e24000020d800 */
[----:B0-----:R-:W-:-:S04]  /*20c0*/  IMAD.WIDE.U32 R26, R22, R24, RZ ;  /* 0x00000018161a7225 */ /* 0x001fc800078e00ff */
[----:B------:R-:W-:Y:S01]  /*20d0*/  IMAD R27, R25, R22, R27 ;  /* 0x00000016191b7224 */ /* 0x000fe200078e021b */
[----:B------:R-:W-:-:S03]  /*20e0*/  IADD3 R35, P0, PT, RZ, -R26, RZ ;  /* 0x8000001aff237210 */ /* 0x000fc60007f1e0ff */
[----:B------:R-:W-:Y:S02]  /*20f0*/  IMAD R27, R24, R23, R27 ;  /* 0x00000017181b7224 */ /* 0x000fe400078e021b */
[----:B------:R-:W-:-:S04]  /*2100*/  IMAD.HI.U32 R26, R22, R35, RZ ;  /* 0x00000023161a7227 */ /* 0x000fc800078e00ff */
[----:B------:R-:W-:Y:S02]  /*2110*/  IMAD.X R37, RZ, RZ, ~R27, P0 ;  /* 0x000000ffff257224 */ /* 0x000fe400000e0e1b */
[----:B------:R-:W-:Y:S02]  /*2120*/  IMAD.MOV.U32 R27, RZ, RZ, R22 ;  /* 0x000000ffff1b7224 */ /* 0x000fe400078e0016 */
[-C--:B------:R-:W-:Y:S02]  /*2130*/  IMAD R33, R23, R37.reuse, RZ ;  /* 0x0000002517217224 */ /* 0x080fe400078e02ff */
[----:B------:R-:W-:-:S04]  /*2140*/  IMAD.WIDE.U32 R26, P0, R22, R37, R26 ;  /* 0x00000025161a7225 */ /* 0x000fc8000780001a */
[----:B------:R-:W-:-:S04]  /*2150*/  IMAD.HI.U32 R37, R23, R37, RZ ;  /* 0x0000002517257227 */ /* 0x000fc800078e00ff */
[----:B------:R-:W-:-:S05]  /*2160*/  IMAD.HI.U32 R26, P1, R23, R35, R26 ;  /* 0x00000023171a7227 */ /* 0x000fca000782001a */
[----:B------:R-:W-:Y:S01]  /*2170*/  IADD3 R27, P2, PT, R33, R26, RZ ;  /* 0x0000001a211b7210 */ /* 0x000fe20007f5e0ff */
[----:B------:R-:W-:-:S04]  /*2180*/  IMAD.X R26, R37, 0x1, R23, P0 ;  /* 0x00000001251a7824 */ /* 0x000fc800000e0617 */
[----:B------:R-:W-:Y:S01]  /*2190*/  IMAD.WIDE.U32 R22, R27, R24, RZ ;  /* 0x000000181b167225 */ /* 0x000fe200078e00ff */
[----:B------:R-:W-:-:S03]  /*21a0*/  IADD3.X R33, PT, PT, RZ, RZ, R26, P2, P1 ;  /* 0x000000ffff217210 */ /* 0x000fc600017e241a */
[----:B------:R-:W-:Y:S01]  /*21b0*/  IMAD R23, R25, R27, R23 ;  /* 0x0000001b19177224 */ /* 0x000fe200078e0217 */
[----:B------:R-:W-:-:S03]  /*21c0*/  IADD3 R35, P0, PT, RZ, -R22, RZ ;  /* 0x80000016ff237210 */ /* 0x000fc60007f1e0ff */
[----:B------:R-:W-:Y:S02]  /*21d0*/  IMAD R23, R24, R33, R23 ;  /* 0x0000002118177224 */ /* 0x000fe400078e0217 */
[----:B------:R-:W-:-:S04]  /*21e0*/  IMAD.HI.U32 R26, R27, R35, RZ ;  /* 0x000000231b1a7227 */ /* 0x000fc800078e00ff */
[----:B------:R-:W-:Y:S02]  /*21f0*/  IMAD.X R22, RZ, RZ, ~R23, P0 ;  /* 0x000000ffff167224 */ /* 0x000fe400000e0e17 */
[----:B------:R-:W-:Y:S02]  /*2200*/  IMAD.MOV.U32 R23, RZ, RZ, RZ ;  /* 0x000000ffff177224 */ /* 0x000fe400078e00ff */
[----:B------:R-:W-:-:S04]  /*2210*/  IMAD.WIDE.U32 R26, P0, R27, R22, R26 ;  /* 0x000000161b1a7225 */ /* 0x000fc8000780001a */
[C---:B------:R-:W-:Y:S02]  /*2220*/  IMAD R34, R33.reuse, R22, RZ ;  /* 0x0000001621227224 */ /* 0x040fe400078e02ff */
[----:B------:R-:W-:-:S04]  /*2230*/  IMAD.HI.U32 R27, P1, R33, R35, R26 ;  /* 0x00000023211b7227 */ /* 0x000fc8000782001a */
[----:B------:R-:W-:Y:S01]  /*2240*/  IMAD.HI.U32 R22, R33, R22, RZ ;  /* 0x0000001621167227 */ /* 0x000fe200078e00ff */
[----:B------:R-:W-:-:S03]  /*2250*/  IADD3 R27, P2, PT, R34, R27, RZ ;  /* 0x0000001b221b7210 */ /* 0x000fc60007f5e0ff */
[----:B------:R-:W-:Y:S02]  /*2260*/  IMAD.X R33, R22, 0x1, R33, P0 ;  /* 0x0000000116217824 */ /* 0x000fe400000e0621 */
[----:B------:R-:W-:-:S03]  /*2270*/  IMAD.HI.U32 R22, R27, R31, RZ ;  /* 0x0000001f1b167227 */ /* 0x000fc600078e00ff */
[----:B------:R-:W-:Y:S01]  /*2280*/  IADD3.X R33, PT, PT, RZ, RZ, R33, P2, P1 ;  /* 0x000000ffff217210 */ /* 0x000fe200017e2421 */
[----:B------:R-:W-:-:S04]  /*2290*/  IMAD.WIDE.U32 R22, R27, R30, R22 ;  /* 0x0000001e1b167225 */ /* 0x000fc800078e0016 */
[C---:B------:R-:W-:Y:S02]  /*22a0*/  IMAD R27, R33.reuse, R30, RZ ;  /* 0x0000001e211b7224 */ /* 0x040fe400078e02ff */
[----:B------:R-:W-:-:S04]  /*22b0*/  IMAD.HI.U32 R22, P0, R33, R31, R22 ;  /* 0x0000001f21167227 */ /* 0x000fc80007800016 */
[----:B------:R-:W-:Y:S01]  /*22c0*/  IMAD.HI.U32 R26, R33, R30, RZ ;  /* 0x0000001e211a7227 */ /* 0x000fe200078e00ff */
[----:B------:R-:W-:-:S03]  /*22d0*/  IADD3 R27, P1, PT, R27, R22, RZ ;  /* 0x000000161b1b7210 */ /* 0x000fc60007f3e0ff */
[----:B------:R-:W-:Y:S02]  /*22e0*/  IMAD.X R26, RZ, RZ, R26, P0 ;  /* 0x000000ffff1a7224 */ /* 0x000fe400000e061a */
[----:B------:R-:W-:-:S04]  /*22f0*/  IMAD.WIDE.U32 R22, R27, R24, RZ ;  /* 0x000000181b167225 */ /* 0x000fc800078e00ff */
[----:B------:R-:W-:Y:S02]  /*2300*/  IMAD.X R33, RZ, RZ, R26, P1 ;  /* 0x000000ffff217224 */ /* 0x000fe400008e061a */
[----:B------:R-:W-:Y:S01]  /*2310*/  IMAD R27, R25, R27, R23 ;  /* 0x0000001b191b7224 */ /* 0x000fe200078e0217 */
[----:B------:R-:W-:-:S03]  /*2320*/  IADD3 R23, P1, PT, -R22, R31, RZ ;  /* 0x0000001f16177210 */ /* 0x000fc60007f3e1ff */
[----:B------:R-:W-:Y:S01]  /*2330*/  IMAD R27, R24, R33, R27 ;  /* 0x00000021181b7224 */ /* 0x000fe200078e021b */
[----:B------:R-:W-:-:S03]  /*2340*/  ISETP.GE.U32.AND P0, PT, R23, R24, PT ;  /* 0x000000181700720c */ /* 0x000fc60003f06070 */
[----:B------:R-:W-:Y:S01]  /*2350*/  IMAD.X R35, R30, 0x1, ~R27, P1 ;  /* 0x000000011e237824 */ /* 0x000fe200008e0e1b */
[----:B------:R-:W-:-:S04]  /*2360*/  IADD3 R27, P1, PT, -R24, R23, RZ ;  /* 0x00000017181b7210 */ /* 0x000fc80007f3e1ff */
[C---:B------:R-:W-:Y:S01]  /*2370*/  ISETP.GE.U32.AND.EX P0, PT, R35.reuse, R25, PT, P0 ;  /* 0x000000192300720c */ /* 0x040fe20003f06100 */
[----:B------:R-:W-:Y:S01]  /*2380*/  IMAD.X R33, R35, 0x1, ~R25, P1 ;  /* 0x0000000123217824 */ /* 0x000fe200008e0e19 */
[C---:B------:R-:W-:Y:S02]  /*2390*/  ISETP.NE.U32.AND P1, PT, R24.reuse, RZ, PT ;  /* 0x000000ff1800720c */ /* 0x040fe40003f25070 */
[----:B------:R-:W-:Y:S02]  /*23a0*/  SEL R27, R27, R23, P0 ;  /* 0x000000171b1b7207 */ /* 0x000fe40000000000 */
[----:B------:R-:W-:Y:S02]  /*23b0*/  SEL R33, R33, R35, P0 ;  /* 0x0000002321217207 */ /* 0x000fe40000000000 */
[----:B------:R-:W-:Y:S02]  /*23c0*/  IADD3 R22, P2, PT, -R24, R27, RZ ;  /* 0x0000001b18167210 */ /* 0x000fe40007f5e1ff */
[----:B------:R-:W-:-:S02]  /*23d0*/  ISETP.GE.U32.AND P0, PT, R27, R24, PT ;  /* 0x000000181b00720c */ /* 0x000fc40003f06070 */
[----:B------:R-:W-:Y:S01]  /*23e0*/  ISETP.NE.AND.EX P1, PT, R25, RZ, PT, P1 ;  /* 0x000000ff1900720c */ /* 0x000fe20003f25310 */
[C---:B------:R-:W-:Y:S01]  /*23f0*/  IMAD.X R23, R33.reuse, 0x1, ~R25, P2 ;  /* 0x0000000121177824 */ /* 0x040fe200010e0e19 */
[----:B------:R-:W-:-:S04]  /*2400*/  ISETP.GE.U32.AND.EX P0, PT, R33, R25, PT, P0 ;  /* 0x000000192100720c */ /* 0x000fc80003f06100 */
[----:B------:R-:W-:Y:S01]  /*2410*/  SEL R23, R23, R33, P0 ;  /* 0x0000002117177207 */ /* 0x000fe20000000000 */
[----:B------:R-:W-:Y:S01]  /*2420*/  IMAD.MOV.U32 R33, RZ, RZ, 0x0 ;  /* 0x00000000ff217424 */ /* 0x000fe200078e00ff */
[----:B------:R-:W-:Y:S02]  /*2430*/  SEL R22, R22, R27, P0 ;  /* 0x0000001b16167207 */ /* 0x000fe40000000000 */
[----:B------:R-:W-:Y:S02]  /*2440*/  SEL R23, R23, 0xffffffff, P1 ;  /* 0xffffffff17177807 */ /* 0x000fe40000800000 */
[----:B------:R-:W-:Y:S01]  /*2450*/  SEL R22, R22, 0xffffffff, P1 ;  /* 0xffffffff16167807 */ /* 0x000fe20000800000 */
[----:B------:R-:W-:Y:S06]  /*2460*/  RET.REL.NODEC R32 `(_Z12missesKernelP16bloom_filter_gpuPhPcS1_i) ;  /* 0xffffffd820e47950 */ /* 0x000fec0003c3ffff */
.L_x_19:
        /* <DEDUP_REMOVED lines=9> */
.L_x_38:


//--------------------- .text._Z15insertionKernelP16bloom_filter_gpuPhPcS1_i --------------------------
	.section	.text._Z15insertionKernelP16bloom_filter_gpuPhPcS1_i,"ax",@progbits
	.align	128
        .global         _Z15insertionKernelP16bloom_filter_gpuPhPcS1_i
        .type           _Z15insertionKernelP16bloom_filter_gpuPhPcS1_i,@function
        .size           _Z15insertionKernelP16bloom_filter_gpuPhPcS1_i,(.L_x_39 - _Z15insertionKernelP16bloom_filter_gpuPhPcS1_i)
        .other          _Z15insertionKernelP16bloom_filter_gpuPhPcS1_i,@"STO_CUDA_ENTRY STV_DEFAULT"
_Z15insertionKernelP16bloom_filter_gpuPhPcS1_i:
.text._Z15insertionKernelP16bloom_filter_gpuPhPcS1_i:
        /* <DEDUP_REMOVED lines=52> */
[----:B------:R0:W4:Y:S01]  /*0340*/  LDG.E.U8 R11, desc[UR4][R10.64] ;  /* 0x000000040a0b7981 */ /* 0x000122000c1e1100 */
[-C--:B------:R-:W-:Y:S02]  /*0350*/  LEA.HI.X.SX32 R13, R25, R41.reuse, 0x1, P4 ;  /* 0x00000029190d7211 */ /* 0x080fe400020f0eff */
[----:B------:R-:W-:Y:S01]  /*0360*/  IADD3 R26, P4, PT, R7, R40, RZ ;  /* 0x00000028071a7210 */ /* 0x000fe20007f9e0ff */
[----:B------:R-:W4:Y:S01]  /*0370*/  LDG.E.U8 R21, desc[UR4][R20.64] ;  /* 0x0000000414157981 */ /* 0x000f22000c1e1100 */
[----:B------:R-:W-:-:S02]  /*0380*/  LEA.HI.X.SX32 R25, R6, R41, 0x1, P0 ;  /* 0x0000002906197211 */ /* 0x000fc400000f0eff */
[-C--:B------:R-:W-:Y:S01]  /*0390*/  LEA.HI.X.SX32 R35, R35, R41.reuse, 0x1, P2 ;  /* 0x0000002923237211 */ /* 0x080fe200010f0eff */
[----:B------:R1:W4:Y:S01]  /*03a0*/  LDG.E.U8 R9, desc[UR4][R8.64] ;  /* 0x0000000408097981 */ /* 0x000322000c1e1100 */
[CC--:B------:R-:W-:Y:S02]  /*03b0*/  IADD3 R42, P0, PT, R38.reuse, R40.reuse, RZ ;  /* 0x00000028262a7210 */ /* 0x0c0fe40007f1e0ff */
[----:B------:R-:W-:Y:S01]  /*03c0*/  IADD3 R6, P2, PT, R39, R40, RZ ;  /* 0x0000002827067210 */ /* 0x000fe20007f5e0ff */
[----:B------:R-:W4:Y:S01]  /*03d0*/  LDG.E.U8 R13, desc[UR4][R12.64] ;  /* 0x000000040c0d7981 */ /* 0x000f22000c1e1100 */
        /* <DEDUP_REMOVED lines=35> */
[----:B-1----:R-:W-:-:S02]  /*0610*/  MOV R8, 0x400 ;  /* 0x0000040000087802 */ /* 0x002fc40000000f00 */
[----:B------:R-:W-:Y:S02]  /*0620*/  IADD3 R24, P0, PT, R0, UR10, RZ ;  /* 0x0000000a00187c10 */ /* 0x000fe4000ff1e0ff */
        /* <DEDUP_REMOVED lines=27> */
[----:B0-----:R-:W-:Y:S01]  /*07e0*/  IMAD.MOV.U32 R31, RZ, RZ, 0x1 ;  /* 0x00000001ff1f7424 */ /* 0x001fe200078e00ff */
        /* <DEDUP_REMOVED lines=16> */
[----:B--2---:R-:W-:-:S02]  /*08f0*/  LOP3.LUT R33, R0, 0xf8, RZ, 0xc0, !PT ;  /* 0x000000f800217812 */ /* 0x004fc400078ec0ff */
[----:B------:R-:W-:-:S03]  /*0900*/  LOP3.LUT R32, R0, 0x7, RZ, 0xc0, !PT ;  /* 0x0000000700207812 */ /* 0x000fc600078ec0ff */
[----:B------:R-:W-:-:S07]  /*0910*/  IMAD.IADD R33, R2, 0x1, R33 ;  /* 0x0000000102217824 */ /* 0x000fce00078e0221 */
.L_x_36:
[----:B------:R-:W-:Y:S01]  /*0920*/  LOP3.LUT R18, R17, 0xff, RZ, 0xc0, !PT ;  /* 0x000000ff11127812 */ /* 0x000fe200078ec0ff */
[----:B------:R-:W-:Y:S01]  /*0930*/  BSSY.RECONVERGENT B0, `(.L_x_20) ;  /* 0x000007a000007945 */ /* 0x000fe20003800200 */
[----:B------:R-:W-:Y:S01]  /*0940*/  LOP3.LUT R20, R16, 0xff, RZ, 0xc0, !PT ;  /* 0x000000ff10147812 */ /* 0x000fe200078ec0ff */
[----:B------:R-:W-:Y:S01]  /*0950*/  IMAD.SHL.U32 R37, R0, 0x1000000, RZ ;  /* 0x0100000000257824 */ /* 0x000fe200078e00ff */
        /* <DEDUP_REMOVED lines=8> */
[----:B------:R-:W-:Y:S02]  /*09e0*/  ISETP.GT.AND P0, PT, R32, 0x3, PT ;  /* 0x000000032000780c */ /* 0x000fe40003f04270 */
[----:B------:R-:W-:Y:S01]  /*09f0*/  ISETP.NE.AND P1, PT, R34, RZ, PT ;  /* 0x000000ff2200720c */ /* 0x000fe20003f25270 */
[----:B------:R-:W-:Y:S01]  /*0a00*/  IMAD.WIDE.U32 R24, R24, 0x100, RZ ;  /* 0x0000010018187825 */ /* 0x000fe200078e00ff */
[----:B------:R-:W-:Y:S02]  /*0a10*/  LOP3.LUT R35, R23, R19, R21, 0xfe, !PT ;  /* 0x0000001317237212 */ /* 0x000fe400078efe15 */
[----:B------:R-:W-:Y:S01]  /*0a20*/  PRMT R21, R13, 0x7104, RZ ;  /* 0x000071040d157816 */ /* 0x000fe200000000ff */
[----:B------:R-:W-:Y:S01]  /*0a30*/  IMAD.WIDE.U32 R26, R26, 0x10000, RZ ;  /* 0x000100001a1a7825 */ /* 0x000fe200078e00ff */
[----:B------:R-:W-:-:S02]  /*0a40*/  PRMT R23, R5, 0x7104, RZ ;  /* 0x0000710405177816 */ /* 0x000fc400000000ff */
[----:B------:R-:W-:Y:S01]  /*0a50*/  LOP3.LUT R36, R35, 0xff, R14, 0xf8, !PT ;  /* 0x000000ff23247812 */ /* 0x000fe200078ef80e */
[----:B------:R-:W-:-:S05]  /*0a60*/  IMAD.WIDE.U32 R28, R28, 0x1000000, RZ ;  /* 0x010000001c1c7825 */ /* 0x000fca00078e00ff */
[----:B------:R-:W-:Y:S02]  /*0a70*/  LOP3.LUT R19, R29, R25, R27, 0xfe, !PT ;  /* 0x000000191d137212 */ /* 0x000fe400078efe1b */
[----:B------:R-:W-:Y:S02]  /*0a80*/  LOP3.LUT R25, R24, 0xff, R10, 0xf8, !PT ;  /* 0x000000ff18197812 */ /* 0x000fe400078ef80a */
[----:B------:R-:W-:Y:S02]  /*0a90*/  LOP3.LUT R34, R19, 0xff, R6, 0xf8, !PT ;  /* 0x000000ff13227812 */ /* 0x000fe400078ef806 */
[----:B------:R-:W-:Y:S02]  /*0aa0*/  LOP3.LUT R27, R36, 0xff00, R21, 0xf8, !PT ;  /* 0x0000ff00241b7812 */ /* 0x000fe400078ef815 */
[----:B------:R-:W-:Y:S01]  /*0ab0*/  LOP3.LUT R34, R34, 0xff00, R23, 0xf8, !PT ;  /* 0x0000ff0022227812 */ /* 0x000fe200078ef817 */
[----:B------:R-:W-:Y:S01]  /*0ac0*/  IMAD.U32 R23, R4, 0x10000, RZ ;  /* 0x0001000004177824 */ /* 0x000fe200078e00ff */
[----:B------:R-:W-:-:S02]  /*0ad0*/  LOP3.LUT R24, R3, 0xffff, RZ, 0xc0, !PT ;  /* 0x0000ffff03187812 */ /* 0x000fc400078ec0ff */
[----:B------:R-:W-:Y:S01]  /*0ae0*/  LOP3.LUT R19, R18, 0xff, R31, 0xf8, !PT ;  /* 0x000000ff12137812 */ /* 0x000fe200078ef81f */
[----:B------:R-:W-:Y:S01]  /*0af0*/  IMAD.U32 R18, R12, 0x10000, RZ ;  /* 0x000100000c127824 */ /* 0x000fe200078e00ff */
[----:B------:R-:W-:Y:S01]  /*0b00*/  LOP3.LUT R21, R11, 0xffff, RZ, 0xc0, !PT ;  /* 0x0000ffff0b157812 */ /* 0x000fe200078ec0ff */
[----:B------:R-:W-:Y:S01]  /*0b10*/  IMAD.SHL.U32 R24, R24, 0x1000000, RZ ;  /* 0x0100000018187824 */ /* 0x000fe200078e00ff */
[----:B------:R-:W-:Y:S02]  /*0b20*/  LOP3.LUT R23, R34, 0xff0000, R23, 0xf8, !PT ;  /* 0x00ff000022177812 */ /* 0x000fe400078ef817 */
[----:B------:R-:W-:Y:S01]  /*0b30*/  LOP3.LUT R18, R27, 0xff0000, R18, 0xf8, !PT ;  /* 0x00ff00001b127812 */ /* 0x000fe200078ef812 */
[----:B------:R-:W-:Y:S01]  /*0b40*/  IMAD.SHL.U32 R21, R21, 0x1000000, RZ ;  /* 0x0100000015157824 */ /* 0x000fe200078e00ff */
[----:B------:R-:W-:Y:S02]  /*0b50*/  LOP3.LUT R25, R28, R25, R26, 0xfe, !PT ;  /* 0x000000191c197212 */ /* 0x000fe400078efe1a */
[----:B------:R-:W-:-:S02]  /*0b60*/  LOP3.LUT R24, R23, R24, RZ, 0xfc, !PT ;  /* 0x0000001817187212 */ /* 0x000fc400078efcff */
[----:B------:R-:W-:Y:S02]  /*0b70*/  LOP3.LUT R19, R22, R19, R20, 0xfe, !PT ;  /* 0x0000001316137212 */ /* 0x000fe400078efe14 */
[----:B------:R-:W-:Y:S02]  /*0b80*/  LOP3.LUT R21, R18, R21, RZ, 0xfc, !PT ;  /* 0x0000001512157212 */ /* 0x000fe400078efcff */
[C---:B------:R-:W-:Y:S02]  /*0b90*/  LOP3.LUT R35, R25.reuse, 0x79746573, RZ, 0x3c, !PT ;  /* 0x7974657319237812 */ /* 0x040fe400078e3cff */
[----:B------:R-:W-:Y:S02]  /*0ba0*/  LOP3.LUT R34, R25, 0x6e646f6d, RZ, 0x3c, !PT ;  /* 0x6e646f6d19227812 */ /* 0x000fe400078e3cff */
[C---:B------:R-:W-:Y:S02]  /*0bb0*/  LOP3.LUT R26, R24.reuse, 0x74656462, RZ, 0x3c, !PT ;  /* 0x74656462181a7812 */ /* 0x040fe400078e3cff */
[----:B------:R-:W-:-:S02]  /*0bc0*/  LOP3.LUT R27, R24, 0x646f7261, RZ, 0x3c, !PT ;  /* 0x646f7261181b7812 */ /* 0x000fc400078e3cff */
[C---:B------:R-:W-:Y:S02]  /*0bd0*/  LOP3.LUT R29, R19.reuse, 0x6e657261, RZ, 0x3c, !PT ;  /* 0x6e657261131d7812 */ /* 0x040fe400078e3cff */
[----:B------:R-:W-:Y:S02]  /*0be0*/  LOP3.LUT R28, R19, 0x70736575, RZ, 0x3c, !PT ;  /* 0x70736575131c7812 */ /* 0x000fe400078e3cff */
[C---:B------:R-:W-:Y:S02]  /*0bf0*/  LOP3.LUT R25, R21.reuse, 0x6c796765, RZ, 0x3c, !PT ;  /* 0x6c79676515197812 */ /* 0x040fe400078e3cff */
[----:B------:R-:W-:Y:S01]  /*0c00*/  LOP3.LUT R24, R21, 0x736f6d65, RZ, 0x3c, !PT ;  /* 0x736f6d6515187812 */ /* 0x000fe200078e3cff */
[----:B------:R-:W-:Y:S06]  /*0c10*/  @!P1 BRA `(.L_x_21) ;  /* 0x00000004002c9947 */ /* 0x000fec0003800000 */
[----:B------:R-:W-:-:S07]  /*0c20*/  IMAD.MOV.U32 R36, RZ, RZ, R2 ;  /* 0x000000ffff247224 */ /* 0x000fce00078e0002 */
.L_x_22:
        /* <DEDUP_REMOVED lines=74> */
.L_x_21:
[----:B------:R-:W-:Y:S05]  /*10d0*/  BSYNC.RECONVERGENT B0 ;  /* 0x0000000000007941 */ /* 0x000fea0003800200 */
.L_x_20:
[----:B------:R-:W-:Y:S04]  /*10e0*/  BSSY.RECONVERGENT B0, `(.L_x_23) ;  /* 0x0000030000007945 */ /* 0x000fe80003800200 */
[----:B------:R-:W-:Y:S01]  /*10f0*/  BSSY.RELIABLE B1, `(.L_x_24) ;  /* 0x000002c000017945 */ /* 0x000fe20003800100 */
[----:B------:R-:W-:-:S03]  /*1100*/  IMAD.MOV.U32 R23, RZ, RZ, RZ ;  /* 0x000000ffff177224 */ /* 0x000fc600078e00ff */
[----:B------:R-:W-:Y:S05]  /*1110*/  @P0 BRA `(.L_x_25) ;  /* 0x0000000000240947 */ /* 0x000fea0003800000 */
[----:B------:R-:W-:-:S13]  /*1120*/  ISETP.GT.AND P0, PT, R32, 0x1, PT ;  /* 0x000000012000780c */ /* 0x000fda0003f04270 */
[----:B------:R-:W-:Y:S05]  /*1130*/  @P0 BRA `(.L_x_26) ;  /* 0x0000000000100947 */ /* 0x000fea0003800000 */
[----:B------:R-:W-:-:S13]  /*1140*/  ISETP.NE.AND P0, PT, R32, RZ, PT ;  /* 0x000000ff2000720c */ /* 0x000fda0003f05270 */
[----:B------:R-:W-:Y:S05]  /*1150*/  @!P0 BREAK.RELIABLE B1 ;  /* 0x0000000000018942 */ /* 0x000fea0003800100 */
[----:B------:R-:W-:Y:S05]  /*1160*/  @!P0 BRA `(.L_x_27) ;  /* 0x00000000009c8947 */ /* 0x000fea0003800000 */
[----:B------:R-:W-:Y:S05]  /*1170*/  BRA `(.L_x_28) ;  /* 0x00000000008c7947 */ /* 0x000fea0003800000 */
.L_x_26:
[----:B------:R-:W-:-:S13]  /*1180*/  ISETP.NE.AND P0, PT, R32, 0x2, PT ;  /* 0x000000022000780c */ /* 0x000fda0003f05270 */
[----:B------:R-:W-:Y:S05]  /*1190*/  @!P0 BRA `(.L_x_29) ;  /* 0x0000000000748947 */ /* 0x000fea0003800000 */
[----:B------:R-:W-:Y:S05]  /*11a0*/  BRA `(.L_x_30) ;  /* 0x0000000000607947 */ /* 0x000fea0003800000 */
.L_x_25:
        /* <DEDUP_REMOVED lines=8> */
.L_x_33:
        /* <DEDUP_REMOVED lines=8> */
.L_x_35:
[----:B------:R-:W-:Y:S05]  /*12b0*/  BSYNC.RELIABLE B3 ;  /* 0x0000000000037941 */ /* 0x000fea0003800100 */
.L_x_32:
[----:B------:R-:W0:Y:S02]  /*12c0*/  LDS.U8 R18, [R33+0x4] ;  /* 0x0000040021127984 */ /* 0x000e240000000000 */
[----:B0-----:R-:W-:-:S07]  /*12d0*/  LOP3.LUT R37, R18, R37, RZ, 0xfc, !PT ;  /* 0x0000002512257212 */ /* 0x001fce00078efcff */
.L_x_34:
[----:B------:R-:W-:Y:S05]  /*12e0*/  BSYNC.RECONVERGENT B2 ;  /* 0x0000000000027941 */ /* 0x000fea0003800200 */
.L_x_31:
[----:B------:R-:W0:Y:S02]  /*12f0*/  LDS.U8 R18, [R33+0x3] ;  /* 0x0000030021127984 */ /* 0x000e240000000000 */
[----:B0-----:R-:W-:-:S03]  /*1300*/  IMAD.WIDE.U32 R18, R18, 0x1000000, RZ ;  /* 0x0100000012127825 */ /* 0x001fc600078e00ff */
[----:B------:R-:W-:Y:S02]  /*1310*/  LOP3.LUT R23, R18, R23, RZ, 0xfc, !PT ;  /* 0x0000001712177212 */ /* 0x000fe400078efcff */
[----:B------:R-:W-:-:S07]  /*1320*/  LOP3.LUT R37, R19, R37, RZ, 0xfc, !PT ;  /* 0x0000002513257212 */ /* 0x000fce00078efcff */
.L_x_30:
[----:B------:R-:W0:Y:S02]  /*1330*/  LDS.U8 R18, [R33+0x2] ;  /* 0x0000020021127984 */ /* 0x000e240000000000 */
[----:B0-----:R-:W-:-:S03]  /*1340*/  IMAD.WIDE.U32 R18, R18, 0x10000, RZ ;  /* 0x0001000012127825 */ /* 0x001fc600078e00ff */
[----:B------:R-:W-:Y:S02]  /*1350*/  LOP3.LUT R23, R18, R23, RZ, 0xfc, !PT ;  /* 0x0000001712177212 */ /* 0x000fe400078efcff */
[----:B------:R-:W-:-:S07]  /*1360*/  LOP3.LUT R37, R19, R37, RZ, 0xfc, !PT ;  /* 0x0000002513257212 */ /* 0x000fce00078efcff */
.L_x_29:
[----:B------:R-:W0:Y:S02]  /*1370*/  LDS.U8 R18, [R33+0x1] ;  /* 0x0000010021127984 */ /* 0x000e240000000000 */
[----:B0-----:R-:W-:-:S03]  /*1380*/  IMAD.WIDE.U32 R18, R18, 0x100, RZ ;  /* 0x0000010012127825 */ /* 0x001fc600078e00ff */
[----:B------:R-:W-:Y:S02]  /*1390*/  LOP3.LUT R23, R18, R23, RZ, 0xfc, !PT ;  /* 0x0000001712177212 */ /* 0x000fe400078efcff */
[----:B------:R-:W-:-:S07]  /*13a0*/  LOP3.LUT R37, R19, R37, RZ, 0xfc, !PT ;  /* 0x0000002513257212 */ /* 0x000fce00078efcff */
.L_x_28:
[----:B------:R-:W-:Y:S05]  /*13b0*/  BSYNC.RELIABLE B1 ;  /* 0x0000000000017941 */ /* 0x000fea0003800100 */
.L_x_24:
[----:B------:R-:W0:Y:S02]  /*13c0*/  LDS.U8 R18, [R33] ;  /* 0x0000000021127984 */ /* 0x000e240000000000 */
[----:B0-----:R-:W-:-:S07]  /*13d0*/  LOP3.LUT R23, R23, R18, RZ, 0xfc, !PT ;  /* 0x0000001217177212 */ /* 0x001fce00078efcff */
.L_x_27:
[----:B------:R-:W-:Y:S05]  /*13e0*/  BSYNC.RECONVERGENT B0 ;  /* 0x0000000000007941 */ /* 0x000fea0003800200 */
.L_x_23:
[----:B------:R-:W-:Y:S05]  /*13f0*/  WARPSYNC.ALL ;  /* 0x0000000000007948 */ /* 0x000fea0003800000 */
[----:B------:R-:W0:Y:S02]  /*1400*/  LDC.64 R20, c[0x0][0x380] ;  /* 0x0000e000ff147b82 */ /* 0x000e240000000a00 */
[----:B0-----:R-:W5:Y:S01]  /*1410*/  LDG.E.64 R20, desc[UR4][R20.64+0x10] ;  /* 0x0000100414147981 */ /* 0x001f62000c1e1b00 */
[----:B------:R-:W-:Y:S02]  /*1420*/  IADD3 R28, P0, PT, R28, R34, RZ ;  /* 0x000000221c1c7210 */ /* 0x000fe40007f1e0ff */
[----:B------:R-:W-:-:S02]  /*1430*/  LOP3.LUT R22, R23, R35, RZ, 0x3c, !PT ;  /* 0x0000002317167212 */ /* 0x000fc400078e3cff */
[----:B------:R-:W-:Y:S02]  /*1440*/  SHF.L.W.U32.HI R19, R27, 0xd, R34 ;  /* 0x0000000d1b137819 */ /* 0x000fe40000010e22 */
[----:B------:R-:W-:Y:S02]  /*1450*/  LOP3.LUT R35, R37, R26, RZ, 0x3c, !PT ;  /* 0x0000001a25237212 */ /* 0x000fe400078e3cff */
[--C-:B------:R-:W-:Y:S01]  /*1460*/  SHF.L.W.U32.HI R34, R34, 0xd, R27.reuse ;  /* 0x0000000d22227819 */ /* 0x100fe20000010e1b */
[----:B------:R-:W-:Y:S01]  /*1470*/  IMAD.X R27, R24, 0x1, R27, P0 ;  /* 0x00000001181b7824 */ /* 0x000fe200000e061b */
[----:B------:R-:W-:Y:S02]  /*1480*/  IADD3 R29, P0, PT, R29, R22, RZ ;  /* 0x000000161d1d7210 */ /* 0x000fe40007f1e0ff */
[----:B------:R-:W-:Y:S02]  /*1490*/  SHF.L.W.U32.HI R18, R35, 0x10, R22 ;  /* 0x0000001023127819 */ /* 0x000fe40000010e16 */
[----:B------:R-:W-:-:S02]  /*14a0*/  LOP3.LUT R36, R19, R28, RZ, 0x3c, !PT ;  /* 0x0000001c13247212 */ /* 0x000fc400078e3cff */
[--C-:B------:R-:W-:Y:S01]  /*14b0*/  SHF.L.W.U32.HI R19, R22, 0x10, R35.reuse ;  /* 0x0000001016137819 */ /* 0x100fe20000010e23 */
[----:B------:R-:W-:Y:S01]  /*14c0*/  IMAD.X R22, R25, 0x1, R35, P0 ;  /* 0x0000000119167824 */ /* 0x000fe200000e0623 */
[----:B------:R-:W-:Y:S02]  /*14d0*/  LOP3.LUT R24, R18, R29, RZ, 0x3c, !PT ;  /* 0x0000001d12187212 */ /* 0x000fe400078e3cff */
[-C--:B------:R-:W-:Y:S02]  /*14e0*/  LOP3.LUT R25, R34, R27.reuse, RZ, 0x3c, !PT ;  /* 0x0000001b22197212 */ /* 0x080fe400078e3cff */
[----:B------:R-:W-:Y:S02]  /*14f0*/  IADD3 R18, P1, PT, R29, R36, RZ ;  /* 0x000000241d127210 */ /* 0x000fe40007f3e0ff */
[----:B------:R-:W-:Y:S02]  /*1500*/  LOP3.LUT R29, R19, R22, RZ, 0x3c, !PT ;  /* 0x00000016131d7212 */ /* 0x000fe400078e3cff */
[----:B------:R-:W-:Y:S01]  /*1510*/  IADD3 R26, P0, PT, R24, R27, RZ ;  /* 0x0000001b181a7210 */ /* 0x000fe20007f1e0ff */
[----:B------:R-:W-:Y:S01]  /*1520*/  IMAD.X R22, R22, 0x1, R25, P1 ;  /* 0x0000000116167824 */ /* 0x000fe200008e0619 */
[----:B------:R-:W-:-:S02]  /*1530*/  SHF.L.W.U32.HI R27, R25, 0x11, R36 ;  /* 0x00000011191b7819 */ /* 0x000fc40000010e24 */
[C---:B------:R-:W-:Y:S01]  /*1540*/  SHF.L.W.U32.HI R19, R29.reuse, 0x15, R24 ;  /* 0x000000151d137819 */ /* 0x040fe20000010e18 */
[----:B------:R-:W-:Y:S01]  /*1550*/  IMAD.X R35, R29, 0x1, R28, P0 ;  /* 0x000000011d237824 */ /* 0x000fe200000e061c */
[----:B------:R-:W-:Y:S02]  /*1560*/  SHF.L.W.U32.HI R25, R36, 0x11, R25 ;  /* 0x0000001124197819 */ /* 0x000fe40000010e19 */
[----:B------:R-:W-:Y:S02]  /*1570*/  LOP3.LUT R27, R18, R27, RZ, 0x3c, !PT ;  /* 0x0000001b121b7212 */ /* 0x000fe400078e3cff */
[----:B------:R-:W-:Y:S02]  /*1580*/  SHF.L.W.U32.HI R24, R24, 0x15, R29 ;  /* 0x0000001518187819 */ /* 0x000fe40000010e1d */
[----:B------:R-:W-:Y:S02]  /*1590*/  LOP3.LUT R29, R19, R26, RZ, 0x3c, !PT ;  /* 0x0000001a131d7212 */ /* 0x000fe400078e3cff */
[----:B------:R-:W-:-:S02]  /*15a0*/  LOP3.LUT R36, R22, R25, RZ, 0x3c, !PT ;  /* 0x0000001916247212 */ /* 0x000fc400078e3cff */
[C---:B------:R-:W-:Y:S02]  /*15b0*/  IADD3 R19, P0, PT, R27.reuse, R26, RZ ;  /* 0x0000001a1b137210 */ /* 0x040fe40007f1e0ff */
[----:B------:R-:W-:Y:S02]  /*15c0*/  LOP3.LUT R34, R24, R35, RZ, 0x3c, !PT ;  /* 0x0000002318227212 */ /* 0x000fe400078e3cff */
[C---:B------:R-:W-:Y:S02]  /*15d0*/  SHF.L.W.U32.HI R26, R36.reuse, 0xd, R27 ;  /* 0x0000000d241a7819 */ /* 0x040fe40000010e1b */
[----:B------:R-:W-:Y:S01]  /*15e0*/  SHF.L.W.U32.HI R24, R27, 0xd, R36 ;  /* 0x0000000d1b187819 */ /* 0x000fe20000010e24 */
[----:B------:R-:W-:Y:S01]  /*15f0*/  IMAD.X R36, R36, 0x1, R35, P0 ;  /* 0x0000000124247824 */ /* 0x000fe200000e0623 */
[----:B------:R-:W-:Y:S02]  /*1600*/  IADD3 R28, P0, PT, R22, R29, RZ ;  /* 0x0000001d161c7210 */ /* 0x000fe40007f1e0ff */
[----:B------:R-:W-:-:S02]  /*1610*/  SHF.L.W.U32.HI R25, R34, 0x10, R29 ;  /* 0x0000001022197819 */ /* 0x000fc40000010e1d */
[--C-:B------:R-:W-:Y:S01]  /*1620*/  SHF.L.W.U32.HI R22, R29, 0x10, R34.reuse ;  /* 0x000000101d167819 */ /* 0x100fe20000010e22 */
[----:B------:R-:W-:Y:S01]  /*1630*/  IMAD.X R29, R18, 0x1, R34, P0 ;  /* 0x00000001121d7824 */ /* 0x000fe200000e0622 */
[----:B------:R-:W-:Y:S02]  /*1640*/  LOP3.LUT R35, R26, R19, RZ, 0x3c, !PT ;  /* 0x000000131a237212 */ /* 0x000fe400078e3cff */
[----:B------:R-:W-:Y:S02]  /*1650*/  LOP3.LUT R27, R25, R28, RZ, 0x3c, !PT ;  /* 0x0000001c191b7212 */ /* 0x000fe400078e3cff */
[----:B------:R-:W-:Y:S02]  /*1660*/  LOP3.LUT R34, R22, R29, RZ, 0x3c, !PT ;  /* 0x0000001d16227212 */ /* 0x000fe400078e3cff */
[----:B------:R-:W-:Y:S02]  /*1670*/  LOP3.LUT R26, R24, R36, RZ, 0x3c, !PT ;  /* 0x00000024181a7212 */ /* 0x000fe400078e3cff */
[----:B------:R-:W-:-:S02]  /*1680*/  IADD3 R18, P1, PT, R28, R35, RZ ;  /* 0x000000231c127210 */ /* 0x000fc40007f3e0ff */
[----:B------:R-:W-:Y:S02]  /*1690*/  IADD3 R28, P0, PT, R27, R36, RZ ;  /* 0x000000241b1c7210 */ /* 0x000fe40007f1e0ff */
[----:B------:R-:W-:Y:S01]  /*16a0*/  SHF.L.W.U32.HI R22, R34, 0x15, R27 ;  /* 0x0000001522167819 */ /* 0x000fe20000010e1b */
[--C-:B------:R-:W-:Y:S01]  /*16b0*/  IMAD.X R29, R29, 0x1, R26.reuse, P1 ;  /* 0x000000011d1d7824 */ /* 0x100fe200008e061a */
[----:B------:R-:W-:Y:S02]  /*16c0*/  SHF.L.W.U32.HI R25, R26, 0x11, R35 ;  /* 0x000000111a197819 */ /* 0x000fe40000010e23 */
[----:B------:R-:W-:Y:S01]  /*16d0*/  SHF.L.W.U32.HI R24, R35, 0x11, R26 ;  /* 0x0000001123187819 */ /* 0x000fe20000010e1a */
[----:B------:R-:W-:Y:S01]  /*16e0*/  IMAD.X R26, R34, 0x1, R19, P0 ;  /* 0x00000001221a7824 */ /* 0x000fe200000e0613 */
[----:B------:R-:W-:Y:S02]  /*16f0*/  LOP3.LUT R23, R28, R23, RZ, 0x3c, !PT ;  /* 0x000000171c177212 */ /* 0x000fe400078e3cff */
[----:B------:R-:W-:-:S02]  /*1700*/  SHF.L.W.U32.HI R19, R27, 0x15, R34 ;  /* 0x000000151b137819 */ /* 0x000fc40000010e22 */
[----:B------:R-:W-:Y:S02]  /*1710*/  LOP3.LUT R28, R22, R28, RZ, 0x3c, !PT ;  /* 0x0000001c161c7212 */ /* 0x000fe400078e3cff */
[----:B------:R-:W-:Y:S02]  /*1720*/  LOP3.LUT R22, R18, R25, RZ, 0x3c, !PT ;  /* 0x0000001912167212 */ /* 0x000fe400078e3cff */
[----:B------:R-:W-:Y:S02]  /*1730*/  LOP3.LUT R27, R29, R24, RZ, 0x3c, !PT ;  /* 0x000000181d1b7212 */ /* 0x000fe400078e3cff */
[----:B------:R-:W-:Y:S02]  /*1740*/  LOP3.LUT R39, R19, R26, RZ, 0x3c, !PT ;  /* 0x0000001a13277212 */ /* 0x000fe400078e3cff */
[----:B------:R-:W-:Y:S02]  /*1750*/  LOP3.LUT R35, R26, R37, RZ, 0x3c, !PT ;  /* 0x000000251a237212 */ /* 0x000fe400078e3cff */
[----:B------:R-:W-:-:S02]  /*1760*/  IADD3 R19, P0, PT, R23, R22, RZ ;  /* 0x0000001617137210 */ /* 0x000fc40007f1e0ff */
[----:B------:R-:W-:Y:S02]  /*1770*/  LOP3.LUT R25, R29, 0xff, RZ, 0x3c, !PT ;  /* 0x000000ff1d197812 */ /* 0x000fe400078e3cff */
[----:B------:R-:W-:Y:S01]  /*1780*/  SHF.L.W.U32.HI R24, R27, 0xd, R22 ;  /* 0x0000000d1b187819 */ /* 0x000fe20000010e16 */
[--C-:B------:R-:W-:Y:S01]  /*1790*/  IMAD.X R35, R35, 0x1, R27.reuse, P0 ;  /* 0x0000000123237824 */ /* 0x100fe200000e061b */
[----:B------:R-:W-:Y:S02]  /*17a0*/  IADD3 R25, P0, PT, R25, R28, RZ ;  /* 0x0000001c19197210 */ /* 0x000fe40007f1e0ff */
[----:B------:R-:W-:Y:S02]  /*17b0*/  SHF.L.W.U32.HI R22, R22, 0xd, R27 ;  /* 0x0000000d16167819 */ /* 0x000fe40000010e1b */
[----:B------:R-:W-:Y:S02]  /*17c0*/  LOP3.LUT R26, R24, R19, RZ, 0x3c, !PT ;  /* 0x00000013181a7212 */ /* 0x000fe400078e3cff */
[----:B------:R-:W-:-:S02]  /*17d0*/  SHF.L.W.U32.HI R24, R39, 0x10, R28 ;  /* 0x0000001027187819 */ /* 0x000fc40000010e1c */
[--C-:B------:R-:W-:Y:S01]  /*17e0*/  SHF.L.W.U32.HI R23, R28, 0x10, R39.reuse ;  /* 0x000000101c177819 */ /* 0x100fe20000010e27 */
[----:B------:R-:W-:Y:S01]  /*17f0*/  IMAD.X R28, R18, 0x1, R39, P0 ;  /* 0x00000001121c7824 */ /* 0x000fe200000e0627 */
[----:B------:R-:W-:Y:S02]  /*1800*/  LOP3.LUT R29, R22, R35, RZ, 0x3c, !PT ;  /* 0x00000023161d7212 */ /* 0x000fe400078e3cff */
[----:B------:R-:W-:Y:S02]  /*1810*/  LOP3.LUT R22, R24, R25, RZ, 0x3c, !PT ;  /* 0x0000001918167212 */ /* 0x000fe400078e3cff */
[----:B------:R-:W-:Y:S02]  /*1820*/  IADD3 R18, P1, PT, R25, R26, RZ ;  /* 0x0000001a19127210 */ /* 0x000fe40007f3e0ff */
[----:B------:R-:W-:Y:S02]  /*1830*/  LOP3.LUT R27, R23, R28, RZ, 0x3c, !PT ;  /* 0x0000001c171b7212 */ /* 0x000fe400078e3cff */
[----:B------:R-:W-:Y:S01]  /*1840*/  IADD3 R24, P0, PT, R22, R35, RZ ;  /* 0x0000002316187210 */ /* 0x000fe20007f1e0ff */
[----:B------:R-:W-:Y:S01]  /*1850*/  IMAD.X R28, R28, 0x1, R29, P1 ;  /* 0x000000011c1c7824 */ /* 0x000fe200008e061d */
[----:B------:R-:W-:-:S02]  /*1860*/  SHF.L.W.U32.HI R25, R29, 0x11, R26 ;  /* 0x000000111d197819 */ /* 0x000fc40000010e1a */
[----:B------:R-:W-:Y:S01]  /*1870*/  SHF.L.W.U32.HI R23, R26, 0x11, R29 ;  /* 0x000000111a177819 */ /* 0x000fe20000010e1d */
[C---:B------:R-:W-:Y:S01]  /*1880*/  IMAD.X R35, R27.reuse, 0x1, R19, P0 ;  /* 0x000000011b237824 */ /* 0x040fe200000e0613 */
[----:B------:R-:W-:Y:S02]  /*1890*/  SHF.L.W.U32.HI R19, R27, 0x15, R22 ;  /* 0x000000151b137819 */ /* 0x000fe40000010e16 */
[----:B------:R-:W-:Y:S02]  /*18a0*/  LOP3.LUT R25, R18, R25, RZ, 0x3c, !PT ;  /* 0x0000001912197212 */ /* 0x000fe400078e3cff */
[----:B------:R-:W-:Y:S02]  /*18b0*/  LOP3.LUT R26, R28, R23, RZ, 0x3c, !PT ;  /* 0x000000171c1a7212 */ /* 0x000fe400078e3cff */
[----:B------:R-:W-:Y:S02]  /*18c0*/  LOP3.LUT R23, R19, R24, RZ, 0x3c, !PT ;  /* 0x0000001813177212 */ /* 0x000fe400078e3cff */
[----:B------:R-:W-:-:S02]  /*18d0*/  SHF.L.W.U32.HI R22, R22, 0x15, R27 ;  /* 0x0000001516167819 */ /* 0x000fc40000010e1b */
[C---:B------:R-:W-:Y:S02]  /*18e0*/  IADD3 R19, P0, PT, R25.reuse, R24, RZ ;  /* 0x0000001819137210 */ /* 0x040fe40007f1e0ff */
[----:B------:R-:W-:Y:S02]  /*18f0*/  SHF.L.W.U32.HI R24, R26, 0xd, R25 ;  /* 0x0000000d1a187819 */ /* 0x000fe40000010e19 */
[----:B------:R-:W-:Y:S01]  /*1900*/  LOP3.LUT R34, R22, R35, RZ, 0x3c, !PT ;  /* 0x0000002316227212 */ /* 0x000fe200078e3cff */
[----:B------:R-:W-:Y:S01]  /*1910*/  IMAD.X R35, R26, 0x1, R35, P0 ;  /* 0x000000011a237824 */ /* 0x000fe200000e0623 */
[----:B------:R-:W-:Y:S02]  /*1920*/  SHF.L.W.U32.HI R22, R25, 0xd, R26 ;  /* 0x0000000d19167819 */ /* 0x000fe40000010e1a */
[----:B------:R-:W-:Y:S02]  /*1930*/  IADD3 R25, P0, PT, R28, R23, RZ ;  /* 0x000000171c197210 */ /* 0x000fe40007f1e0ff */
[----:B------:R-:W-:-:S02]  /*1940*/  LOP3.LUT R26, R24, R19, RZ, 0x3c, !PT ;  /* 0x00000013181a7212 */ /* 0x000fc400078e3cff */
[----:B------:R-:W-:Y:S01]  /*1950*/  SHF.L.W.U32.HI R24, R34, 0x10, R23 ;  /* 0x0000001022187819 */ /* 0x000fe20000010e17 */
[--C-:B------:R-:W-:Y:S01]  /*1960*/  IMAD.X R28, R18, 0x1, R34.reuse, P0 ;  /* 0x00000001121c7824 */ /* 0x100fe200000e0622 */
[----:B------:R-:W-:Y:S02]  /*1970*/  LOP3.LUT R27, R22, R35, RZ, 0x3c, !PT ;  /* 0x00000023161b7212 */ /* 0x000fe400078e3cff */
[----:B------:R-:W-:Y:S02]  /*1980*/  SHF.L.W.U32.HI R23, R23, 0x10, R34 ;  /* 0x0000001017177819 */ /* 0x000fe40000010e22 */
[----:B------:R-:W-:Y:S02]  /*1990*/  LOP3.LUT R22, R24, R25, RZ, 0x3c, !PT ;  /* 0x0000001918167212 */ /* 0x000fe400078e3cff */
[----:B------:R-:W-:Y:S02]  /*19a0*/  IADD3 R18, P1, PT, R25, R26, RZ ;  /* 0x0000001a19127210 */ /* 0x000fe40007f3e0ff */
[----:B------:R-:W-:-:S02]  /*19b0*/  LOP3.LUT R29, R23, R28, RZ, 0x3c, !PT ;  /* 0x0000001c171d7212 */ /* 0x000fc400078e3cff */
[----:B------:R-:W-:Y:S01]  /*19c0*/  IADD3 R24, P0, PT, R22, R35, RZ ;  /* 0x0000002316187210 */ /* 0x000fe20007f1e0ff */
[--C-:B------:R-:W-:Y:S01]  /*19d0*/  IMAD.X R28, R28, 0x1, R27.reuse, P1 ;  /* 0x000000011c1c7824 */ /* 0x100fe200008e061b */
[----:B------:R-:W-:Y:S02]  /*19e0*/  SHF.L.W.U32.HI R25, R27, 0x11, R26 ;  /* 0x000000111b197819 */ /* 0x000fe40000010e1a */
[----:B------:R-:W-:Y:S01]  /*19f0*/  SHF.L.W.U32.HI R23, R26, 0x11, R27 ;  /* 0x000000111a177819 */ /* 0x000fe20000010e1b */
[C---:B------:R-:W-:Y:S01]  /*1a00*/  IMAD.X R27, R29.reuse, 0x1, R19, P0 ;  /* 0x000000011d1b7824 */ /* 0x040fe200000e0613 */
[----:B------:R-:W-:Y:S02]  /*1a10*/  SHF.L.W.U32.HI R19, R29, 0x15, R22 ;  /* 0x000000151d137819 */ /* 0x000fe40000010e16 */
[----:B------:R-:W-:Y:S02]  /*1a20*/  LOP3.LUT R25, R18, R25, RZ, 0x3c, !PT ;  /* 0x0000001912197212 */ /* 0x000fe400078e3cff */
[----:B------:R-:W-:-:S02]  /*1a30*/  LOP3.LUT R26, R28, R23, RZ, 0x3c, !PT ;  /* 0x000000171c1a7212 */ /* 0x000fc400078e3cff */
[-C--:B------:R-:W-:Y:S02]  /*1a40*/  LOP3.LUT R23, R19, R24.reuse, RZ, 0x3c, !PT ;  /* 0x0000001813177212 */ /* 0x080fe400078e3cff */
[----:B------:R-:W-:Y:S02]  /*1a50*/  SHF.L.W.U32.HI R22, R22, 0x15, R29 ;  /* 0x0000001516167819 */ /* 0x000fe40000010e1d */
[C---:B------:R-:W-:Y:S02]  /*1a60*/  IADD3 R19, P0, PT, R25.reuse, R24, RZ ;  /* 0x0000001819137210 */ /* 0x040fe40007f1e0ff */
[----:B------:R-:W-:Y:S02]  /*1a70*/  LOP3.LUT R34, R22, R27, RZ, 0x3c, !PT ;  /* 0x0000001b16227212 */ /* 0x000fe400078e3cff */
[C---:B------:R-:W-:Y:S01]  /*1a80*/  SHF.L.W.U32.HI R24, R26.reuse, 0xd, R25 ;  /* 0x0000000d1a187819 */ /* 0x040fe20000010e19 */
[----:B------:R-:W-:Y:S01]  /*1a90*/  IMAD.X R27, R26, 0x1, R27, P0 ;  /* 0x000000011a1b7824 */ /* 0x000fe200000e061b */
[----:B------:R-:W-:-:S02]  /*1aa0*/  SHF.L.W.U32.HI R22, R25, 0xd, R26 ;  /* 0x0000000d19167819 */ /* 0x000fc40000010e1a */
[----:B------:R-:W-:Y:S02]  /*1ab0*/  IADD3 R26, P0, PT, R28, R23, RZ ;  /* 0x000000171c1a7210 */ /* 0x000fe40007f1e0ff */
[----:B------:R-:W-:Y:S02]  /*1ac0*/  LOP3.LUT R35, R24, R19, RZ, 0x3c, !PT ;  /* 0x0000001318237212 */ /* 0x000fe400078e3cff */
[----:B------:R-:W-:Y:S01]  /*1ad0*/  SHF.L.W.U32.HI R25, R34, 0x10, R23 ;  /* 0x0000001022197819 */ /* 0x000fe20000010e17 */
[--C-:B------:R-:W-:Y:S01]  /*1ae0*/  IMAD.X R24, R18, 0x1, R34.reuse, P0 ;  /* 0x0000000112187824 */ /* 0x100fe200000e0622 */
[----:B------:R-:W-:Y:S02]  /*1af0*/  LOP3.LUT R22, R22, R27, RZ, 0x3c, !PT ;  /* 0x0000001b16167212 */ /* 0x000fe400078e3cff */
[----:B------:R-:W-:Y:S02]  /*1b00*/  IADD3 R18, P1, PT, R26, R35, RZ ;  /* 0x000000231a127210 */ /* 0x000fe40007f3e0ff */
[----:B------:R-:W-:-:S02]  /*1b10*/  SHF.L.W.U32.HI R23, R23, 0x10, R34 ;  /* 0x0000001017177819 */ /* 0x000fc40000010e22 */
[----:B------:R-:W-:Y:S01]  /*1b20*/  LOP3.LUT R28, R25, R26, RZ, 0x3c, !PT ;  /* 0x0000001a191c7212 */ /* 0x000fe200078e3cff */
[--C-:B------:R-:W-:Y:S01]  /*1b30*/  IMAD.X R26, R24, 0x1, R22.reuse, P1 ;  /* 0x00000001181a7824 */ /* 0x100fe200008e0616 */
[----:B------:R-:W-:Y:S02]  /*1b40*/  LOP3.LUT R29, R23, R24, RZ, 0x3c, !PT ;  /* 0x00000018171d7212 */ /* 0x000fe400078e3cff */
[----:B------:R-:W-:Y:S02]  /*1b50*/  SHF.L.W.U32.HI R25, R22, 0x11, R35 ;  /* 0x0000001116197819 */ /* 0x000fe40000010e23 */
[----:B------:R-:W-:Y:S02]  /*1b60*/  IADD3 R27, P0, PT, R28, R27, RZ ;  /* 0x0000001b1c1b7210 */ /* 0x000fe40007f1e0ff */
[----:B------:R-:W-:Y:S02]  /*1b70*/  SHF.L.W.U32.HI R23, R35, 0x11, R22 ;  /* 0x0000001123177819 */ /* 0x000fe40000010e16 */
[----:B------:R-:W-:Y:S01]  /*1b80*/  LOP3.LUT R25, R18, R25, RZ, 0x3c, !PT ;  /* 0x0000001912197212 */ /* 0x000fe200078e3cff */
[----:B------:R-:W-:Y:S01]  /*1b90*/  IMAD.X R34, R29, 0x1, R19, P0 ;  /* 0x000000011d227824 */ /* 0x000fe200000e0613 */
[----:B------:R-:W-:-:S02]  /*1ba0*/  LOP3.LUT R24, R26, R23, RZ, 0x3c, !PT ;  /* 0x000000171a187212 */ /* 0x000fc400078e3cff */
[----:B------:R-:W-:Y:S02]  /*1bb0*/  SHF.L.W.U32.HI R22, R29, 0x15, R28 ;  /* 0x000000151d167819 */ /* 0x000fe40000010e1c */
[----:B------:R-:W-:Y:S02]  /*1bc0*/  SHF.L.W.U32.HI R19, R28, 0x15, R29 ;  /* 0x000000151c137819 */ /* 0x000fe40000010e1d */
[CC--:B------:R-:W-:Y:S02]  /*1bd0*/  IADD3 R28, P0, PT, R25.reuse, R27.reuse, RZ ;  /* 0x0000001b191c7210 */ /* 0x0c0fe40007f1e0ff */
[----:B------:R-:W-:Y:S02]  /*1be0*/  SHF.L.W.U32.HI R23, R24, 0xd, R25 ;  /* 0x0000000d18177819 */ /* 0x000fe40000010e19 */
[----:B------:R-:W-:Y:S01]  /*1bf0*/  LOP3.LUT R27, R22, R27, RZ, 0x3c, !PT ;  /* 0x0000001b161b7212 */ /* 0x000fe200078e3cff */
[----:B------:R-:W-:Y:S01]  /*1c00*/  IMAD.X R29, R24, 0x1, R34, P0 ;  /* 0x00000001181d7824 */ /* 0x000fe200000e0622 */
[----:B------:R-:W-:-:S02]  /*1c10*/  SHF.L.W.U32.HI R22, R25, 0xd, R24 ;  /* 0x0000000d19167819 */ /* 0x000fc40000010e18 */
[----:B------:R-:W-:Y:S02]  /*1c20*/  LOP3.LUT R28, R23, R28, RZ, 0x3c, !PT ;  /* 0x0000001c171c7212 */ /* 0x000fe400078e3cff */
[----:B------:R-:W-:Y:S02]  /*1c30*/  LOP3.LUT R24, R19, R34, RZ, 0x3c, !PT ;  /* 0x0000002213187212 */ /* 0x000fe400078e3cff */
[----:B------:R-:W-:Y:S02]  /*1c40*/  IADD3 R23, P0, PT, R26, R27, RZ ;  /* 0x0000001b1a177210 */ /* 0x000fe40007f1e0ff */
[----:B------:R-:W-:Y:S02]  /*1c50*/  LOP3.LUT R29, R22, R29, RZ, 0x3c, !PT ;  /* 0x0000001d161d7212 */ /* 0x000fe400078e3cff */
[--C-:B------:R-:W-:Y:S01]  /*1c60*/  SHF.L.W.U32.HI R19, R27, 0x10, R24.reuse ;  /* 0x000000101b137819 */ /* 0x100fe20000010e18 */
[----:B------:R-:W-:Y:S01]  /*1c70*/  IMAD.X R26, R18, 0x1, R24, P0 ;  /* 0x00000001121a7824 */ /* 0x000fe200000e0618 */
[----:B------:R-:W-:-:S02]  /*1c80*/  SHF.L.W.U32.HI R22, R24, 0x10, R27 ;  /* 0x0000001018167819 */ /* 0x000fc40000010e1b */
[----:B------:R-:W-:Y:S02]  /*1c90*/  IADD3 R24, P0, PT, R23, R28, RZ ;  /* 0x0000001c17187210 */ /* 0x000fe40007f1e0ff */
[----:B------:R-:W-:Y:S02]  /*1ca0*/  LOP3.LUT R18, R22, R23, RZ, 0x3c, !PT ;  /* 0x0000001716127212 */ /* 0x000fe400078e3cff */
[----:B------:R-:W-:Y:S01]  /*1cb0*/  LOP3.LUT R25, R19, R26, RZ, 0x3c, !PT ;  /* 0x0000001a13197212 */ /* 0x000fe200078e3cff */
[--C-:B------:R-:W-:Y:S01]  /*1cc0*/  IMAD.X R27, R26, 0x1, R29.reuse, P0 ;  /* 0x000000011a1b7824 */ /* 0x100fe200000e061d */
[----:B------:R-:W-:Y:S02]  /*1cd0*/  SHF.L.W.U32.HI R22, R29, 0x11, R28 ;  /* 0x000000111d167819 */ /* 0x000fe40000010e1c */
[----:B------:R-:W-:Y:S02]  /*1ce0*/  SHF.L.W.U32.HI R19, R25, 0x15, R18 ;  /* 0x0000001519137819 */ /* 0x000fe40000010e12 */
[----:B------:R-:W-:-:S02]  /*1cf0*/  SHF.L.W.U32.HI R23, R28, 0x11, R29 ;  /* 0x000000111c177819 */ /* 0x000fc40000010e1d */
[----:B------:R-:W-:Y:S02]  /*1d00*/  SHF.L.W.U32.HI R18, R18, 0x15, R25 ;  /* 0x0000001512127819 */ /* 0x000fe40000010e19 */
[----:B------:R-:W-:Y:S02]  /*1d10*/  LOP3.LUT R19, R19, R22, R27, 0x96, !PT ;  /* 0x0000001613137212 */ /* 0x000fe400078e961b */
[----:B------:R-:W-:Y:S02]  /*1d20*/  LOP3.LUT R18, R18, R23, R24, 0x96, !PT ;  /* 0x0000001712127212 */ /* 0x000fe400078e9618 */
[----:B------:R-:W-:Y:S02]  /*1d30*/  LOP3.LUT R25, R19, R24, RZ, 0x3c, !PT ;  /* 0x0000001813197212 */ /* 0x000fe400078e3cff */
[----:B------:R-:W-:Y:S02]  /*1d40*/  LOP3.LUT R24, R18, R27, RZ, 0x3c, !PT ;  /* 0x0000001b12187212 */ /* 0x000fe400078e3cff */
[----:B------:R-:W-:-:S07]  /*1d50*/  MOV R26, 0x1d70 ;  /* 0x00001d70001a7802 */ /* 0x000fce0000000f00 */
[----:B-----5:R-:W-:Y:S05]  /*1d60*/  CALL.REL.NOINC `($__internal_1_$__cuda_sm20_rem_u64) ;  /* 0x00000000008c7944 */ /* 0x020fea0003c00000 */
[----:B------:R-:W0:Y:S01]  /*1d70*/  LDCU.64 UR6, c[0x0][0x388] ;  /* 0x00007100ff0677ac */ /* 0x000e220008000a00 */
[----:B------:R-:W1:Y:S01]  /*1d80*/  LDC.64 R18, c[0x0][0x380] ;  /* 0x0000e000ff127b82 */ /* 0x000e620000000a00 */
[----:B------:R-:W-:Y:S01]  /*1d90*/  IMAD.MOV.U32 R34, RZ, RZ, 0x1 ;  /* 0x00000001ff227424 */ /* 0x000fe200078e00ff */
[----:B0-----:R-:W-:-:S04]  /*1da0*/  IADD3 R20, P0, PT, R20, UR6, RZ ;  /* 0x0000000614147c10 */ /* 0x001fc8000ff1e0ff */
[----:B------:R-:W-:-:S05]  /*1db0*/  IADD3.X R21, PT, PT, R21, UR7, RZ, P0, !PT ;  /* 0x0000000715157c10 */ /* 0x000fca00087fe4ff */
[----:B------:R0:W-:Y:S04]  /*1dc0*/  STG.E.U8 desc[UR4][R20.64], R34 ;  /* 0x0000002214007986 */ /* 0x0001e8000c101104 */
[----:B-1----:R1:W2:Y:S01]  /*1dd0*/  LDG.E.U8 R18, desc[UR4][R18.64] ;  /* 0x0000000412127981 */ /* 0x0022a2000c1e1100 */
[----:B------:R-:W-:Y:S01]  /*1de0*/  VIADD R30, R30, 0x1 ;  /* 0x000000011e1e7836 */ /* 0x000fe20000000000 */
[C-C-:B------:R-:W-:Y:S02]  /*1df0*/  SHF.R.U64 R28, R25.reuse, 0x1, R24.reuse ;  /* 0x00000001191c7819 */ /* 0x140fe40000001218 */
[C-C-:B------:R-:W-:Y:S02]  /*1e00*/  SHF.R.U64 R29, R25.reuse, 0x2, R24.reuse ;  /* 0x00000002191d7819 */ /* 0x140fe40000001218 */
[----:B------:R-:W-:-:S02]  /*1e10*/  SHF.R.U64 R26, R25, 0x3, R24 ;  /* 0x00000003191a7819 */ /* 0x000fc40000001218 */
[C-C-:B------:R-:W-:Y:S02]  /*1e20*/  SHF.R.U64 R27, R25.reuse, 0x4, R24.reuse ;  /* 0x00000004191b7819 */ /* 0x140fe40000001218 */
[----:B-1----:R-:W-:Y:S02]  /*1e30*/  LOP3.LUT R19, R30, 0xff, RZ, 0xc0, !PT ;  /* 0x000000ff1e137812 */ /* 0x002fe400078ec0ff */
        /* <DEDUP_REMOVED lines=19> */
[----:B--2---:R-:W-:-:S13]  /*1f70*/  ISETP.GE.U32.AND P0, PT, R19, R18, PT ;  /* 0x000000121300720c */ /* 0x004fda0003f06070 */
[----:B0-----:R-:W-:Y:S05]  /*1f80*/  @!P0 BRA `(.L_x_36) ;  /* 0xffffffe800648947 */ /* 0x001fea000383ffff */
[----:B------:R-:W-:Y:S05]  /*1f90*/  EXIT ;  /* 0x000000000000794d */ /* 0x000fea0003800000 */
        .weak           $__internal_1_$__cuda_sm20_rem_u64
        .type           $__internal_1_$__cuda_sm20_rem_u64,@function
        .size           $__internal_1_$__cuda_sm20_rem_u64,(.L_x_39 - $__internal_1_$__cuda_sm20_rem_u64)
$__internal_1_$__cuda_sm20_rem_u64:
        /* <DEDUP_REMOVED lines=62> */
[----:B------:R-:W-:Y:S06]  /*2380*/  RET.REL.NODEC R26 `(_Z15insertionKernelP16bloom_filter_gpuPhPcS1_i) ;  /* 0xffffffdc1a1c7950 */ /* 0x000fec0003c3ffff */
.L_x_37:
        /* <DEDUP_REMOVED lines=15> */
.L_x_39:


//--------------------- .nv.shared._Z19initializeByteArrayPhh --------------------------
	.section	.nv.shared._Z19initializeByteArrayPhh,"aw",@nobits
	.sectionflags	@""
	.align	16
	.zero		1024


//--------------------- .nv.shared.reserved.0     --------------------------
	.section	.nv.shared.reserved.0,"aw",@nobits
	.weak		__nv_reservedSMEM_offset_0_alias
	.size		__nv_reservedSMEM_offset_0_alias, 0, 64
	.other		__nv_reservedSMEM_offset_0_alias,@"STO_CUDA_RESERVED_SHARED STV_DEFAULT"
__nv_reservedSMEM_offset_0_alias:
	.zero		0
	.zero		64


//--------------------- .nv.shared._Z12missesKernelP16bloom_filter_gpuPhPcS1_i --------------------------
	.section	.nv.shared._Z12missesKernelP16bloom_filter_gpuPhPcS1_i,"aw",@nobits
	.sectionflags	@""
	.align	16
	.zero		1024


//--------------------- .nv.shared._Z15insertionKernelP16bloom_filter_gpuPhPcS1_i --------------------------
	.section	.nv.shared._Z15insertionKernelP16bloom_filter_gpuPhPcS1_i,"aw",@nobits
	.sectionflags	@""
	.align	16
	.zero		1024


//--------------------- .nv.constant0._Z19initializeByteArrayPhh --------------------------
	.section	.nv.constant0._Z19initializeByteArrayPhh,"a",@progbits
	.sectionflags	@""
	.align	4
.nv.constant0._Z19initializeByteArrayPhh:
	.zero		905


//--------------------- .nv.constant0._Z12missesKernelP16bloom_filter_gpuPhPcS1_i --------------------------
	.section	.nv.constant0._Z12missesKernelP16bloom_filter_gpuPhPcS1_i,"a",@progbits
	.sectionflags	@""
	.align	4
.nv.constant0._Z12missesKernelP16bloom_filter_gpuPhPcS1_i:
	.zero		932


//--------------------- .nv.constant0._Z15insertionKernelP16bloom_filter_gpuPhPcS1_i --------------------------
	.section	.nv.constant0._Z15insertionKernelP16bloom_filter_gpuPhPcS1_i,"a",@progbits
	.sectionflags	@""
	.align	4
.nv.constant0._Z15insertionKernelP16bloom_filter_gpuPhPcS1_i:
	.zero		932


//--------------------- SYMBOLS --------------------------

	.type		.nv.reservedSmem.offset0,@object
	.size		.nv.reservedSmem.offset0,0x4
	.type		.nv.reservedSmem.cap,@object
	.size		.nv.reservedSmem.cap,0x4
